	.target	sm_100a

	.elftype	@"ET_EXEC"


//--------------------- .note.nv.tkinfo           --------------------------
	.section	.note.nv.tkinfo,"",@"SHT_NOTE"
	.sectionflags	@"SHF_NOTE_NV_TKINFO"
	.tkinfo
        /*0018*/ 	.word	0x00000002
        /*0030*/ 	.string	""
        /*0030*/ 	.string	"ptxas"
        /*0030*/ 	.string	"Cuda compilation tools, release 13.0, V13.0.88"
        /*0030*/ 	.string	"Build cuda_13.0.r13.0/compiler.36424714_0"
        /*0030*/ 	.string	"-arch sm_100a -m 64 "



//--------------------- .note.nv.cuinfo           --------------------------
	.section	.note.nv.cuinfo,"",@"SHT_NOTE"
	.sectionflags	@"SHF_NOTE_NV_CUINFO"
        /*0018*/ 	.short	0x0002
        /*001a*/ 	.short	0x0064
        /*001c*/ 	.short	0x0082
	.zero		2


//--------------------- .nv.info                  --------------------------
	.section	.nv.info,"",@"SHT_CUDA_INFO"
	.align	4


	//----- nvinfo : EIATTR_REGCOUNT
	.align		4
        /*0000*/ 	.byte	0x04, 0x2f
        /*0002*/ 	.short	(.L_19 - .L_18)
	.align		4
.L_18:
        /*0004*/ 	.word	index@(_ZN7cutlass13device_kernelINS_4gemm6kernel13GemmUniversalIN4cute5tupleIJiiiiEEENS1_10collective13CollectiveMmaINS1_35MainloopSm100TmaUmmaWarpSpecializedILi8ELi2ELi4ENS5_IJNS4_1CILi2EEENSA_ILi4EEENSA_ILi1EEEEEEEENS5_IJNSA_ILi256EEENSA_ILi128EEESH_EEEaNS5_IJlSD_lEEEaSJ_NS4_8TiledMMAINS4_8MMA_AtomIJNS4_21SM100_MMA_S8_2x1SM_SSIaaiLi256ELi128ELNS4_4UMMA5MajorE0ELSO_0ELNSN_8SaturateE0EEEEEENS4_6LayoutINS5_IJSD_SD_SD_EEENS5_IJNSA_ILi0EEESU_SU_EEEEENS5_IJNS4_10UnderscoreESX_SX_EEEEENS4_28SM100_TMA_2SM_LOAD_MULTICASTENS4_14ComposedLayoutINS4_7SwizzleILi3ELi4ELi3EEENS4_18smem_ptr_flag_bitsILi8EEENSS_INS5_IJNSA_ILi8EEESH_EEENS5_IJSH_SD_EEEEEEEvNS4_8identityENS4_18SM100_TMA_2SM_LOADES1A_vS1B_EENS_8epilogue10collective18CollectiveEpilogueINS1E_23Sm100TmaWarpSpecializedILi2ELi2ELi64ELb0ELb0EEEJNS5_IJSH_SH_SH_EEENS5_IJNSS_ISH_SD_EENSS_INSA_ILi64EEESD_EEEEEaSJ_aSJ_NS1E_6fusion15FusionCallbacksIS1I_NS1O_17LinearCombinationIaiaiLNS_15FloatRoundStyleE2EEES1J_S1N_JEEENS4_5SM1004TMEM4LOAD26SM100_TMEM_LOAD_32dp32b64xENS4_13SM90_TMA_LOADENS11_INS12_ILi2ELi4ELi3EEES15_NSS_INS5_IJS16_S1L_EEENS5_IJS1L_SD_EEEEEEENS4_39AutoVectorizingCopyWithAssumedAlignmentILi128EEENS4_14SM90_TMA_STOREES23_S25_S25_EEEvvEEEEvNT_6ParamsE)
        /*0008*/ 	.word	0x000000a4


	//----- nvinfo : EIATTR_FRAME_SIZE
	.align		4
.L_19:
        /*000c*/ 	.byte	0x04, 0x11
        /*000e*/ 	.short	(.L_21 - .L_20)
	.align		4
.L_20:
        /*0010*/ 	.word	index@($__internal_2_$__cuda_sm10x_tcgen05_guardrail_trap_unallocated_columns_being_dealloced)
        /*0014*/ 	.word	0x00000000


	//----- nvinfo : EIATTR_FRAME_SIZE
	.align		4
.L_21:
        /*0018*/ 	.byte	0x04, 0x11
        /*001a*/ 	.short	(.L_23 - .L_22)
	.align		4
.L_22:
        /*001c*/ 	.word	index@($__internal_1_$__cuda_sm10x_tcgen05_guardrail_trap_phase_invalid_during_alloc)
        /*0020*/ 	.word	0x00000000


	//----- nvinfo : EIATTR_FRAME_SIZE
	.align		4
.L_23:
        /*0024*/ 	.byte	0x04, 0x11
        /*0026*/ 	.short	(.L_25 - .L_24)
	.align		4
.L_24:
        /*0028*/ 	.word	index@($__internal_0_$__cuda_sm10x_tcgen05_guardrail_trap_col_being_dealloced_not_returned_by_alloc)
        /*002c*/ 	.word	0x00000000


	//----- nvinfo : EIATTR_FRAME_SIZE
	.align		4
.L_25:
        /*0030*/ 	.byte	0x04, 0x11
        /*0032*/ 	.short	(.L_27 - .L_26)
	.align		4
.L_26:
        /*0034*/ 	.word	index@(_ZN7cutlass13device_kernelINS_4gemm6kernel13GemmUniversalIN4cute5tupleIJiiiiEEENS1_10collective13CollectiveMmaINS1_35MainloopSm100TmaUmmaWarpSpecializedILi8ELi2ELi4ENS5_IJNS4_1CILi2EEENSA_ILi4EEENSA_ILi1EEEEEEEENS5_IJNSA_ILi256EEENSA_ILi128EEESH_EEEaNS5_IJlSD_lEEEaSJ_NS4_8TiledMMAINS4_8MMA_AtomIJNS4_21SM100_MMA_S8_2x1SM_SSIaaiLi256ELi128ELNS4_4UMMA5MajorE0ELSO_0ELNSN_8SaturateE0EEEEEENS4_6LayoutINS5_IJSD_SD_SD_EEENS5_IJNSA_ILi0EEESU_SU_EEEEENS5_IJNS4_10UnderscoreESX_SX_EEEEENS4_28SM100_TMA_2SM_LOAD_MULTICASTENS4_14ComposedLayoutINS4_7SwizzleILi3ELi4ELi3EEENS4_18smem_ptr_flag_bitsILi8EEENSS_INS5_IJNSA_ILi8EEESH_EEENS5_IJSH_SD_EEEEEEEvNS4_8identityENS4_18SM100_TMA_2SM_LOADES1A_vS1B_EENS_8epilogue10collective18CollectiveEpilogueINS1E_23Sm100TmaWarpSpecializedILi2ELi2ELi64ELb0ELb0EEEJNS5_IJSH_SH_SH_EEENS5_IJNSS_ISH_SD_EENSS_INSA_ILi64EEESD_EEEEEaSJ_aSJ_NS1E_6fusion15FusionCallbacksIS1I_NS1O_17LinearCombinationIaiaiLNS_15FloatRoundStyleE2EEES1J_S1N_JEEENS4_5SM1004TMEM4LOAD26SM100_TMEM_LOAD_32dp32b64xENS4_13SM90_TMA_LOADENS11_INS12_ILi2ELi4ELi3EEES15_NSS_INS5_IJS16_S1L_EEENS5_IJS1L_SD_EEEEEEENS4_39AutoVectorizingCopyWithAssumedAlignmentILi128EEENS4_14SM90_TMA_STOREES23_S25_S25_EEEvvEEEEvNT_6ParamsE)
        /*0038*/ 	.word	0x00000000


	//----- nvinfo : EIATTR_MIN_STACK_SIZE
	.align		4
.L_27:
        /*003c*/ 	.byte	0x04, 0x12
        /*003e*/ 	.short	(.L_29 - .L_28)
	.align		4
.L_28:
        /*0040*/ 	.word	index@(_ZN7cutlass13device_kernelINS_4gemm6kernel13GemmUniversalIN4cute5tupleIJiiiiEEENS1_10collective13CollectiveMmaINS1_35MainloopSm100TmaUmmaWarpSpecializedILi8ELi2ELi4ENS5_IJNS4_1CILi2EEENSA_ILi4EEENSA_ILi1EEEEEEEENS5_IJNSA_ILi256EEENSA_ILi128EEESH_EEEaNS5_IJlSD_lEEEaSJ_NS4_8TiledMMAINS4_8MMA_AtomIJNS4_21SM100_MMA_S8_2x1SM_SSIaaiLi256ELi128ELNS4_4UMMA5MajorE0ELSO_0ELNSN_8SaturateE0EEEEEENS4_6LayoutINS5_IJSD_SD_SD_EEENS5_IJNSA_ILi0EEESU_SU_EEEEENS5_IJNS4_10UnderscoreESX_SX_EEEEENS4_28SM100_TMA_2SM_LOAD_MULTICASTENS4_14ComposedLayoutINS4_7SwizzleILi3ELi4ELi3EEENS4_18smem_ptr_flag_bitsILi8EEENSS_INS5_IJNSA_ILi8EEESH_EEENS5_IJSH_SD_EEEEEEEvNS4_8identityENS4_18SM100_TMA_2SM_LOADES1A_vS1B_EENS_8epilogue10collective18CollectiveEpilogueINS1E_23Sm100TmaWarpSpecializedILi2ELi2ELi64ELb0ELb0EEEJNS5_IJSH_SH_SH_EEENS5_IJNSS_ISH_SD_EENSS_INSA_ILi64EEESD_EEEEEaSJ_aSJ_NS1E_6fusion15FusionCallbacksIS1I_NS1O_17LinearCombinationIaiaiLNS_15FloatRoundStyleE2EEES1J_S1N_JEEENS4_5SM1004TMEM4LOAD26SM100_TMEM_LOAD_32dp32b64xENS4_13SM90_TMA_LOADENS11_INS12_ILi2ELi4ELi3EEES15_NSS_INS5_IJS16_S1L_EEENS5_IJS1L_SD_EEEEEEENS4_39AutoVectorizingCopyWithAssumedAlignmentILi128EEENS4_14SM90_TMA_STOREES23_S25_S25_EEEvvEEEEvNT_6ParamsE)
        /*0044*/ 	.word	0x00000000
.L_29:


//--------------------- .nv.compat                --------------------------
	.section	.nv.compat,"",@"SHT_CUDA_COMPAT_INFO"
	.align	4
        /*0000*/ 	.byte	0x02, 0x09, 0x01, 0x00, 0x02, 0x02, 0x03, 0x00, 0x02, 0x05, 0x06, 0x00, 0x03, 0x07, 0x01, 0x01
        /*0010*/ 	.byte	0x02, 0x03, 0x01, 0x00, 0x02, 0x06, 0x01, 0x00, 0x04, 0x0b, 0x08, 0x00, 0x01, 0x00, 0x00, 0x00
        /*0020*/ 	.byte	0x00, 0x00, 0x00, 0x00


//--------------------- .nv.info._ZN7cutlass13device_kernelINS_4gemm6kernel13GemmUniversalIN4cute5tupleIJiiiiEEENS1_10collective13CollectiveMmaINS1_35MainloopSm100TmaUmmaWarpSpecializedILi8ELi2ELi4ENS5_IJNS4_1CILi2EEENSA_ILi4EEENSA_ILi1EEEEEEEENS5_IJNSA_ILi256EEENSA_ILi128EEESH_EEEaNS5_IJlSD_lEEEaSJ_NS4_8TiledMMAINS4_8MMA_AtomIJNS4_21SM100_MMA_S8_2x1SM_SSIaaiLi256ELi128ELNS4_4UMMA5MajorE0ELSO_0ELNSN_8SaturateE0EEEEEENS4_6LayoutINS5_IJSD_SD_SD_EEENS5_IJNSA_ILi0EEESU_SU_EEEEENS5_IJNS4_10UnderscoreESX_SX_EEEEENS4_28SM100_TMA_2SM_LOAD_MULTICASTENS4_14ComposedLayoutINS4_7SwizzleILi3ELi4ELi3EEENS4_18smem_ptr_flag_bitsILi8EEENSS_INS5_IJNSA_ILi8EEESH_EEENS5_IJSH_SD_EEEEEEEvNS4_8identityENS4_18SM100_TMA_2SM_LOADES1A_vS1B_EENS_8epilogue10collective18CollectiveEpilogueINS1E_23Sm100TmaWarpSpecializedILi2ELi2ELi64ELb0ELb0EEEJNS5_IJSH_SH_SH_EEENS5_IJNSS_ISH_SD_EENSS_INSA_ILi64EEESD_EEEEEaSJ_aSJ_NS1E_6fusion15FusionCallbacksIS1I_NS1O_17LinearCombinationIaiaiLNS_15FloatRoundStyleE2EEES1J_S1N_JEEENS4_5SM1004TMEM4LOAD26SM100_TMEM_LOAD_32dp32b64xENS4_13SM90_TMA_LOADENS11_INS12_ILi2ELi4ELi3EEES15_NSS_INS5_IJS16_S1L_EEENS5_IJS1L_SD_EEEEEEENS4_39AutoVectorizingCopyWithAssumedAlignmentILi128EEENS4_14SM90_TMA_STOREES23_S25_S25_EEEvvEEEEvNT_6ParamsE --------------------------
	.section	.nv.info._ZN7cutlass13device_kernelINS_4gemm6kernel13GemmUniversalIN4cute5tupleIJiiiiEEENS1_10collective13CollectiveMmaINS1_35MainloopSm100TmaUmmaWarpSpecializedILi8ELi2ELi4ENS5_IJNS4_1CILi2EEENSA_ILi4EEENSA_ILi1EEEEEEEENS5_IJNSA_ILi256EEENSA_ILi128EEESH_EEEaNS5_IJlSD_lEEEaSJ_NS4_8TiledMMAINS4_8MMA_AtomIJNS4_21SM100_MMA_S8_2x1SM_SSIaaiLi256ELi128ELNS4_4UMMA5MajorE0ELSO_0ELNSN_8SaturateE0EEEEEENS4_6LayoutINS5_IJSD_SD_SD_EEENS5_IJNSA_ILi0EEESU_SU_EEEEENS5_IJNS4_10UnderscoreESX_SX_EEEEENS4_28SM100_TMA_2SM_LOAD_MULTICASTENS4_14ComposedLayoutINS4_7SwizzleILi3ELi4ELi3EEENS4_18smem_ptr_flag_bitsILi8EEENSS_INS5_IJNSA_ILi8EEESH_EEENS5_IJSH_SD_EEEEEEEvNS4_8identityENS4_18SM100_TMA_2SM_LOADES1A_vS1B_EENS_8epilogue10collective18CollectiveEpilogueINS1E_23Sm100TmaWarpSpecializedILi2ELi2ELi64ELb0ELb0EEEJNS5_IJSH_SH_SH_EEENS5_IJNSS_ISH_SD_EENSS_INSA_ILi64EEESD_EEEEEaSJ_aSJ_NS1E_6fusion15FusionCallbacksIS1I_NS1O_17LinearCombinationIaiaiLNS_15FloatRoundStyleE2EEES1J_S1N_JEEENS4_5SM1004TMEM4LOAD26SM100_TMEM_LOAD_32dp32b64xENS4_13SM90_TMA_LOADENS11_INS12_ILi2ELi4ELi3EEES15_NSS_INS5_IJS16_S1L_EEENS5_IJS1L_SD_EEEEEEENS4_39AutoVectorizingCopyWithAssumedAlignmentILi128EEENS4_14SM90_TMA_STOREES23_S25_S25_EEEvvEEEEvNT_6ParamsE,"",@"SHT_CUDA_INFO"
	.sectionflags	@""
	.align	4


	//----- nvinfo : EIATTR_CUDA_API_VERSION
	.align		4
        /*0000*/ 	.byte	0x04, 0x37
        /*0002*/ 	.short	(.L_31 - .L_30)
.L_30:
        /*0004*/ 	.word	0x00000082


	//----- nvinfo : EIATTR_KPARAM_INFO
	.align		4
.L_31:
        /*0008*/ 	.byte	0x04, 0x17
        /*000a*/ 	.short	(.L_33 - .L_32)
.L_32:
        /*000c*/ 	.word	0x00000000
        /*0010*/ 	.short	0x0000
        /*0012*/ 	.short	0x0000
        /*0014*/ 	.byte	0x00, 0xf0, 0x01, 0x20


	//----- nvinfo : EIATTR_AT_ENTRY_FRAGMENTS
	.align		4
.L_33:
        /*0018*/ 	.byte	0x04, 0x4f
        /*001a*/ 	.short	(.L_35 - .L_34)


	//   ....[0]....
.L_34:
        /*001c*/ 	.word	0x00000007


	//----- nvinfo : EIATTR_RESERVED_SMEM_USED
	.align		4
.L_35:
        /*0020*/ 	.byte	0x01, 0x41
	.zero		2


	//----- nvinfo : EIATTR_SPARSE_MMA_MASK
	.align		4
        /*0024*/ 	.byte	0x03, 0x50
        /*0026*/ 	.short	0x0000


	//----- nvinfo : EIATTR_TCGEN05_2CTA_USED
	.align		4
        /*0028*/ 	.byte	0x01, 0x52
	.zero		2


	//----- nvinfo : EIATTR_MAXREG_COUNT
	.align		4
        /*002c*/ 	.byte	0x03, 0x1b
        /*002e*/ 	.short	0x00ff


	//----- nvinfo : EIATTR_NUM_BARRIERS
	.align		4
        /*0030*/ 	.byte	0x02, 0x4c
        /*0032*/ 	.byte	0x07
	.zero		1


	//----- nvinfo : EIATTR_EXTERNS
	.align		4
        /*0034*/ 	.byte	0x04, 0x0f
        /*0036*/ 	.short	(.L_37 - .L_36)


	//   ....[0]....
	.align		4
.L_36:
        /*0038*/ 	.word	index@(__assertfail)


	//----- nvinfo : EIATTR_MERCURY_ISA_VERSION
	.align		4
.L_37:
        /*003c*/ 	.byte	0x03, 0x5f
        /*003e*/ 	.short	0x0101


	//----- nvinfo : EIATTR_INT_WARP_WIDE_INSTR_OFFSETS
	.align		4
        /*0040*/ 	.byte	0x04, 0x31
        /*0042*/ 	.short	(.L_39 - .L_38)


	//   ....[0]....
.L_38:
        /*0044*/ 	.word	0x00000da0


	//   ....[1]....
        /*0048*/ 	.word	0x00000e40


	//   ....[2]....
        /*004c*/ 	.word	0x00004590


	//   ....[3]....
        /*0050*/ 	.word	0x000045b0


	//   ....[4]....
        /*0054*/ 	.word	0x000045e0


	//   ....[5]....
        /*0058*/ 	.word	0x00005100


	//   ....[6]....
        /*005c*/ 	.word	0x00005170


	//   ....[7]....
        /*0060*/ 	.word	0x00005250


	//   ....[8]....
        /*0064*/ 	.word	0x00005300


	//----- nvinfo : EIATTR_COOP_GROUP_MASK_REGIDS
	.align		4
.L_39:
        /*0068*/ 	.byte	0x04, 0x29
        /*006a*/ 	.short	(.L_41 - .L_40)


	//   ....[0]....
.L_40:
        /*006c*/ 	.word	0xffffffff


	//   ....[1]....
        /*0070*/ 	.word	0xffffffff


	//   ....[2]....
        /*0074*/ 	.word	0xffffffff


	//   ....[3]....
        /*0078*/ 	.word	0xffffffff


	//   ....[4]....
        /*007c*/ 	.word	0xffffffff


	//   ....[5]....
        /*0080*/ 	.word	0xffffffff


	//   ....[6]....
        /*0084*/ 	.word	0xffffffff


	//   ....[7]....
        /*0088*/ 	.word	0xffffffff


	//   ....[8]....
        /*008c*/ 	.word	0xffffffff


	//   ....[9]....
        /*0090*/ 	.word	0xffffffff


	//   ....[10]....
        /*0094*/ 	.word	0xffffffff


	//   ....[11]....
        /*0098*/ 	.word	0xffffffff


	//   ....[12]....
        /*009c*/ 	.word	0xffffffff


	//   ....[13]....
        /*00a0*/ 	.word	0xffffffff


	//----- nvinfo : EIATTR_COOP_GROUP_INSTR_OFFSETS
	.align		4
.L_41:
        /*00a4*/ 	.byte	0x04, 0x28
        /*00a6*/ 	.short	(.L_43 - .L_42)


	//   ....[0]....
.L_42:
        /*00a8*/ 	.word	0x000000b0


	//   ....[1]....
        /*00ac*/ 	.word	0x00000510


	//   ....[2]....
        /*00b0*/ 	.word	0x00000750


	//   ....[3]....
        /*00b4*/ 	.word	0x000008a0


	//   ....[4]....
        /*00b8*/ 	.word	0x00000990


	//   ....[5]....
        /*00bc*/ 	.word	0x00000af0


	//   ....[6]....
        /*00c0*/ 	.word	0x00000c80


	//   ....[7]....
        /*00c4*/ 	.word	0x00000ec0


	//   ....[8]....
        /*00c8*/ 	.word	0x00002290


	//   ....[9]....
        /*00cc*/ 	.word	0x00003370


	//   ....[10]....
        /*00d0*/ 	.word	0x00003840


	//   ....[11]....
        /*00d4*/ 	.word	0x00003870


	//   ....[12]....
        /*00d8*/ 	.word	0x00004490


	//   ....[13]....
        /*00dc*/ 	.word	0x000046a0


	//----- nvinfo : EIATTR_VRC_CTA_INIT_COUNT
	.align		4
.L_43:
        /*00e0*/ 	.byte	0x02, 0x4a
        /*00e2*/ 	.byte	0x80
	.zero		1


	//----- nvinfo : EIATTR_SYSCALL_OFFSETS
	.align		4
        /*00e4*/ 	.byte	0x04, 0x46
        /*00e6*/ 	.short	(.L_45 - .L_44)


	//   ....[0]....
.L_44:
        /*00e8*/ 	.word	0x00005ef0


	//   ....[1]....
        /*00ec*/ 	.word	0x00006030


	//   ....[2]....
        /*00f0*/ 	.word	0x00006880


	//   ....[3]....
        /*00f4*/ 	.word	0x00007e80


	//----- nvinfo : EIATTR_MBARRIER_INSTR_OFFSETS
	.align		4
.L_45:
        /*00f8*/ 	.byte	0x04, 0x39
        /*00fa*/ 	.short	(.L_47 - .L_46)


	//   ....[0]....
.L_46:
        /*00fc*/ 	.word	0x00000640
        /*0100*/ 	.word	0x000000ff
        /*0104*/ 	.word	0x00000000
        /*0108*/ 	.short	0x0100
        /*010a*/ 	.byte	0x04
	.zero		1


	//   ....[1]....
        /*010c*/ 	.word	0x00000650
        /*0110*/ 	.word	0x000000ff
        /*0114*/ 	.word	0x00000040
        /*0118*/ 	.short	0x0100
        /*011a*/ 	.byte	0x04
	.zero		1


	//   ....[2]....
        /*011c*/ 	.word	0x00000660
        /*0120*/ 	.word	0x000000ff
        /*0124*/ 	.word	0x00000008
        /*0128*/ 	.short	0x0100
        /*012a*/ 	.byte	0x04
	.zero		1


	//   ....[3]....
        /*012c*/ 	.word	0x00000670
        /*0130*/ 	.word	0x000000ff
        /*0134*/ 	.word	0x00000048
        /*0138*/ 	.short	0x0100
        /*013a*/ 	.byte	0x04
	.zero		1


	//   ....[4]....
        /*013c*/ 	.word	0x00000680
        /*0140*/ 	.word	0x000000ff
        /*0144*/ 	.word	0x00000010
        /*0148*/ 	.short	0x0100
        /*014a*/ 	.byte	0x04
	.zero		1


	//   ....[5]....
        /*014c*/ 	.word	0x00000690
        /*0150*/ 	.word	0x000000ff
        /*0154*/ 	.word	0x00000050
        /*0158*/ 	.short	0x0100
        /*015a*/ 	.byte	0x04
	.zero		1


	//   ....[6]....
        /*015c*/ 	.word	0x000006a0
        /*0160*/ 	.word	0x000000ff
        /*0164*/ 	.word	0x00000018
        /*0168*/ 	.short	0x0100
        /*016a*/ 	.byte	0x04
	.zero		1


	//   ....[7]....
        /*016c*/ 	.word	0x000006b0
        /*0170*/ 	.word	0x000000ff
        /*0174*/ 	.word	0x00000058
        /*0178*/ 	.short	0x0100
        /*017a*/ 	.byte	0x04
	.zero		1


	//   ....[8]....
        /*017c*/ 	.word	0x000006c0
        /*0180*/ 	.word	0x000000ff
        /*0184*/ 	.word	0x00000020
        /*0188*/ 	.short	0x0100
        /*018a*/ 	.byte	0x04
	.zero		1


	//   ....[9]....
        /*018c*/ 	.word	0x000006d0
        /*0190*/ 	.word	0x000000ff
        /*0194*/ 	.word	0x00000060
        /*0198*/ 	.short	0x0100
        /*019a*/ 	.byte	0x04
	.zero		1


	//   ....[10]....
        /*019c*/ 	.word	0x000006e0
        /*01a0*/ 	.word	0x000000ff
        /*01a4*/ 	.word	0x00000028
        /*01a8*/ 	.short	0x0100
        /*01aa*/ 	.byte	0x04
	.zero		1


	//   ....[11]....
        /*01ac*/ 	.word	0x000006f0
        /*01b0*/ 	.word	0x000000ff
        /*01b4*/ 	.word	0x00000068
        /*01b8*/ 	.short	0x0100
        /*01ba*/ 	.byte	0x04
	.zero		1


	//   ....[12]....
        /*01bc*/ 	.word	0x00000700
        /*01c0*/ 	.word	0x000000ff
        /*01c4*/ 	.word	0x00000030
        /*01c8*/ 	.short	0x0100
        /*01ca*/ 	.byte	0x04
	.zero		1


	//   ....[13]....
        /*01cc*/ 	.word	0x00000710
        /*01d0*/ 	.word	0x000000ff
        /*01d4*/ 	.word	0x00000070
        /*01d8*/ 	.short	0x0100
        /*01da*/ 	.byte	0x04
	.zero		1


	//   ....[14]....
        /*01dc*/ 	.word	0x00000720
        /*01e0*/ 	.word	0x000000ff
        /*01e4*/ 	.word	0x00000038
        /*01e8*/ 	.short	0x0100
        /*01ea*/ 	.byte	0x04
	.zero		1


	//   ....[15]....
        /*01ec*/ 	.word	0x00000730
        /*01f0*/ 	.word	0x000000ff
        /*01f4*/ 	.word	0x00000078
        /*01f8*/ 	.short	0x0100
        /*01fa*/ 	.byte	0x04
	.zero		1


	//   ....[16]....
        /*01fc*/ 	.word	0x00000850
        /*0200*/ 	.word	0x000000ff
        /*0204*/ 	.word	0x00000080
        /*0208*/ 	.short	0x0100
        /*020a*/ 	.byte	0x04
	.zero		1


	//   ....[17]....
        /*020c*/ 	.word	0x00000860
        /*0210*/ 	.word	0x000000ff
        /*0214*/ 	.word	0x00000090
        /*0218*/ 	.short	0x0100
        /*021a*/ 	.byte	0x04
	.zero		1


	//   ....[18]....
        /*021c*/ 	.word	0x00000870
        /*0220*/ 	.word	0x000000ff
        /*0224*/ 	.word	0x00000088
        /*0228*/ 	.short	0x0100
        /*022a*/ 	.byte	0x04
	.zero		1


	//   ....[19]....
        /*022c*/ 	.word	0x00000880
        /*0230*/ 	.word	0x000000ff
        /*0234*/ 	.word	0x00000098
        /*0238*/ 	.short	0x0100
        /*023a*/ 	.byte	0x04
	.zero		1


	//   ....[20]....
        /*023c*/ 	.word	0x00000960
        /*0240*/ 	.word	0x000000ff
        /*0244*/ 	.word	0x000000a0
        /*0248*/ 	.short	0x0100
        /*024a*/ 	.byte	0x06
	.zero		1


	//   ....[21]....
        /*024c*/ 	.word	0x00000970
        /*0250*/ 	.word	0x000000ff
        /*0254*/ 	.word	0x000000a8
        /*0258*/ 	.short	0x0100
        /*025a*/ 	.byte	0x06
	.zero		1


	//   ....[22]....
        /*025c*/ 	.word	0x00000aa0
        /*0260*/ 	.word	0x000000ff
        /*0264*/ 	.word	0x000000b0
        /*0268*/ 	.short	0x0100
        /*026a*/ 	.byte	0x06
	.zero		1


	//   ....[23]....
        /*026c*/ 	.word	0x00000ab0
        /*0270*/ 	.word	0x000000ff
        /*0274*/ 	.word	0x000000c0
        /*0278*/ 	.short	0x0100
        /*027a*/ 	.byte	0x06
	.zero		1


	//   ....[24]....
        /*027c*/ 	.word	0x00000ac0
        /*0280*/ 	.word	0x000000ff
        /*0284*/ 	.word	0x000000b8
        /*0288*/ 	.short	0x0100
        /*028a*/ 	.byte	0x06
	.zero		1


	//   ....[25]....
        /*028c*/ 	.word	0x00000ad0
        /*0290*/ 	.word	0x000000ff
        /*0294*/ 	.word	0x000000c8
        /*0298*/ 	.short	0x0100
        /*029a*/ 	.byte	0x06
	.zero		1


	//   ....[26]....
        /*029c*/ 	.word	0x00000bf0
        /*02a0*/ 	.word	0x000000ff
        /*02a4*/ 	.word	0x000000d0
        /*02a8*/ 	.short	0x0100
        /*02aa*/ 	.byte	0x04
	.zero		1


	//   ....[27]....
        /*02ac*/ 	.word	0x00000c00
        /*02b0*/ 	.word	0x000000ff
        /*02b4*/ 	.word	0x000000f0
        /*02b8*/ 	.short	0x0100
        /*02ba*/ 	.byte	0x04
	.zero		1


	//   ....[28]....
        /*02bc*/ 	.word	0x00000c10
        /*02c0*/ 	.word	0x000000ff
        /*02c4*/ 	.word	0x000000d8
        /*02c8*/ 	.short	0x0100
        /*02ca*/ 	.byte	0x04
	.zero		1


	//   ....[29]....
        /*02cc*/ 	.word	0x00000c20
        /*02d0*/ 	.word	0x000000ff
        /*02d4*/ 	.word	0x000000f8
        /*02d8*/ 	.short	0x0100
        /*02da*/ 	.byte	0x04
	.zero		1


	//   ....[30]....
        /*02dc*/ 	.word	0x00000c30
        /*02e0*/ 	.word	0x000000ff
        /*02e4*/ 	.word	0x000000e0
        /*02e8*/ 	.short	0x0100
        /*02ea*/ 	.byte	0x04
	.zero		1


	//   ....[31]....
        /*02ec*/ 	.word	0x00000c40
        /*02f0*/ 	.word	0x000000ff
        /*02f4*/ 	.word	0x00000100
        /*02f8*/ 	.short	0x0100
        /*02fa*/ 	.byte	0x04
	.zero		1


	//   ....[32]....
        /*02fc*/ 	.word	0x00000c50
        /*0300*/ 	.word	0x000000ff
        /*0304*/ 	.word	0x000000e8
        /*0308*/ 	.short	0x0100
        /*030a*/ 	.byte	0x04
	.zero		1


	//   ....[33]....
        /*030c*/ 	.word	0x00000c60
        /*0310*/ 	.word	0x000000ff
        /*0314*/ 	.word	0x00000108
        /*0318*/ 	.short	0x0100
        /*031a*/ 	.byte	0x04
	.zero		1


	//   ....[34]....
        /*031c*/ 	.word	0x00000d50
        /*0320*/ 	.word	0x000000ff
        /*0324*/ 	.word	0x00000110
        /*0328*/ 	.short	0x0100
        /*032a*/ 	.byte	0x04
	.zero		1


	//   ....[35]....
        /*032c*/ 	.word	0x00000d60
        /*0330*/ 	.word	0x000000ff
        /*0334*/ 	.word	0x00000120
        /*0338*/ 	.short	0x0100
        /*033a*/ 	.byte	0x04
	.zero		1


	//   ....[36]....
        /*033c*/ 	.word	0x00000d70
        /*0340*/ 	.word	0x000000ff
        /*0344*/ 	.word	0x00000118
        /*0348*/ 	.short	0x0100
        /*034a*/ 	.byte	0x04
	.zero		1


	//   ....[37]....
        /*034c*/ 	.word	0x00000d80
        /*0350*/ 	.word	0x000000ff
        /*0354*/ 	.word	0x00000128
        /*0358*/ 	.short	0x0100
        /*035a*/ 	.byte	0x04
	.zero		1


	//   ....[38]....
        /*035c*/ 	.word	0x00000e80
        /*0360*/ 	.word	0x000000ff
        /*0364*/ 	.word	0x00000130
        /*0368*/ 	.short	0x0100
        /*036a*/ 	.byte	0x06
	.zero		1


	//   ....[39]....
        /*036c*/ 	.word	0x00001ab0
        /*0370*/ 	.word	0x00000003
        /*0374*/ 	.word	0x00000120
        /*0378*/ 	.short	0x010a
        /*037a*/ 	.byte	0xff
	.zero		1


	//   ....[40]....
        /*037c*/ 	.word	0x00001ae0
        /*0380*/ 	.word	0x00000003
        /*0384*/ 	.word	0x00000110
        /*0388*/ 	.short	0x0101
        /*038a*/ 	.byte	0xff
	.zero		1


	//   ....[41]....
        /*038c*/ 	.word	0x00001ba0
        /*0390*/ 	.word	0x000000ff
        /*0394*/ 	.word	0x00000040
        /*0398*/ 	.short	0x010a
        /*039a*/ 	.byte	0x04
	.zero		1


	//   ....[42]....
        /*039c*/ 	.word	0x00001c70
        /*03a0*/ 	.word	0x000000ff
        /*03a4*/ 	.word	0x00000040
        /*03a8*/ 	.short	0x010a
        /*03aa*/ 	.byte	0x21
	.zero		1


	//   ....[43]....
        /*03ac*/ 	.word	0x00001e30
        /*03b0*/ 	.word	0x000000ff
        /*03b4*/ 	.word	0x00000040
        /*03b8*/ 	.short	0x010a
        /*03ba*/ 	.byte	0x07
	.zero		1


	//   ....[44]....
        /*03bc*/ 	.word	0x00001f30
        /*03c0*/ 	.word	0x000000ff
        /*03c4*/ 	.word	0x000000a8
        /*03c8*/ 	.short	0x0101
        /*03ca*/ 	.byte	0x06
	.zero		1


	//   ....[45]....
        /*03cc*/ 	.word	0x00001f50
        /*03d0*/ 	.word	0x000000ff
        /*03d4*/ 	.word	0x00000040
        /*03d8*/ 	.short	0x010a
        /*03da*/ 	.byte	0x04
	.zero		1


	//   ....[46]....
        /*03dc*/ 	.word	0x00001fd0
        /*03e0*/ 	.word	0x000000ff
        /*03e4*/ 	.word	0x00000040
        /*03e8*/ 	.short	0x010a
        /*03ea*/ 	.byte	0x11
	.zero		1


	//   ....[47]....
        /*03ec*/ 	.word	0x00002160
        /*03f0*/ 	.word	0x000000ff
        /*03f4*/ 	.word	0x00000040
        /*03f8*/ 	.short	0x010a
        /*03fa*/ 	.byte	0x08
	.zero		1


	//   ....[48]....
        /*03fc*/ 	.word	0x000022c0
        /*0400*/ 	.word	0x00000003
        /*0404*/ 	.word	0x000000b0
        /*0408*/ 	.short	0x010a
        /*040a*/ 	.byte	0xff
	.zero		1


	//   ....[49]....
        /*040c*/ 	.word	0x00002410
        /*0410*/ 	.word	0x00000000
        /*0414*/ 	.word	0x00000000
        /*0418*/ 	.short	0x0101
        /*041a*/ 	.byte	0xff
	.zero		1


	//   ....[50]....
        /*041c*/ 	.word	0x000029b0
        /*0420*/ 	.word	0x000000ff
        /*0424*/ 	.word	0x00000000
        /*0428*/ 	.short	0x010a
        /*042a*/ 	.byte	0x04
	.zero		1


	//   ....[51]....
        /*042c*/ 	.word	0x00002a40
        /*0430*/ 	.word	0x000000ff
        /*0434*/ 	.word	0x00000000
        /*0438*/ 	.short	0x010a
        /*043a*/ 	.byte	0x05
	.zero		1


	//   ....[52]....
        /*043c*/ 	.word	0x00002ad0
        /*0440*/ 	.word	0x000000ff
        /*0444*/ 	.word	0x00000000
        /*0448*/ 	.short	0x010a
        /*044a*/ 	.byte	0x05
	.zero		1


	//   ....[53]....
        /*044c*/ 	.word	0x00002b60
        /*0450*/ 	.word	0x000000ff
        /*0454*/ 	.word	0x00000000
        /*0458*/ 	.short	0x010a
        /*045a*/ 	.byte	0x05
	.zero		1


	//   ....[54]....
        /*045c*/ 	.word	0x00002bf0
        /*0460*/ 	.word	0x000000ff
        /*0464*/ 	.word	0x00000000
        /*0468*/ 	.short	0x010a
        /*046a*/ 	.byte	0x05
	.zero		1


	//   ....[55]....
        /*046c*/ 	.word	0x00002c80
        /*0470*/ 	.word	0x000000ff
        /*0474*/ 	.word	0x00000000
        /*0478*/ 	.short	0x010a
        /*047a*/ 	.byte	0x05
	.zero		1


	//   ....[56]....
        /*047c*/ 	.word	0x00002d10
        /*0480*/ 	.word	0x000000ff
        /*0484*/ 	.word	0x00000000
        /*0488*/ 	.short	0x010a
        /*048a*/ 	.byte	0x05
	.zero		1


	//   ....[57]....
        /*048c*/ 	.word	0x00002db0
        /*0490*/ 	.word	0x00000000
        /*0494*/ 	.word	0x00000000
        /*0498*/ 	.short	0x010a
        /*049a*/ 	.byte	0xff
	.zero		1


	//   ....[58]....
        /*049c*/ 	.word	0x00002ed0
        /*04a0*/ 	.word	0x00000002
        /*04a4*/ 	.word	0x00000110
        /*04a8*/ 	.short	0x010a
        /*04aa*/ 	.byte	0xff
	.zero		1


	//   ....[59]....
        /*04ac*/ 	.word	0x00002f30
        /*04b0*/ 	.word	0x00000004
        /*04b4*/ 	.word	0x00000000
        /*04b8*/ 	.short	0x0101
        /*04ba*/ 	.byte	0xff
	.zero		1


	//   ....[60]....
        /*04bc*/ 	.word	0x00002f50
        /*04c0*/ 	.word	0x000000ff
        /*04c4*/ 	.word	0x000000c0
        /*04c8*/ 	.short	0x010a
        /*04ca*/ 	.byte	0x04
	.zero		1


	//   ....[61]....
        /*04cc*/ 	.word	0x00003070
        /*04d0*/ 	.word	0x00000002
        /*04d4*/ 	.word	0x000000b0
        /*04d8*/ 	.short	0x010a
        /*04da*/ 	.byte	0xff
	.zero		1


	//   ....[62]....
        /*04dc*/ 	.word	0x00003180
        /*04e0*/ 	.word	0x00000002
        /*04e4*/ 	.word	0x00000000
        /*04e8*/ 	.short	0x0101
        /*04ea*/ 	.byte	0xff
	.zero		1


	//   ....[63]....
        /*04ec*/ 	.word	0x00003210
        /*04f0*/ 	.word	0x000000ff
        /*04f4*/ 	.word	0x000000c0
        /*04f8*/ 	.short	0x0106
        /*04fa*/ 	.byte	0x04
	.zero		1


	//   ....[64]....
        /*04fc*/ 	.word	0x00003230
        /*0500*/ 	.word	0x000000ff
        /*0504*/ 	.word	0x000000c0
        /*0508*/ 	.short	0x010a
        /*050a*/ 	.byte	0x04
	.zero		1


	//   ....[65]....
        /*050c*/ 	.word	0x000032c0
        /*0510*/ 	.word	0x000000ff
        /*0514*/ 	.word	0x000000c0
        /*0518*/ 	.short	0x0106
        /*051a*/ 	.byte	0x07
	.zero		1


	//   ....[66]....
        /*051c*/ 	.word	0x00003300
        /*0520*/ 	.word	0x00000000
        /*0524*/ 	.word	0x000000c0
        /*0528*/ 	.short	0x010a
        /*052a*/ 	.byte	0xff
	.zero		1


	//   ....[67]....
        /*052c*/ 	.word	0x00003540
        /*0530*/ 	.word	0x000000ff
        /*0534*/ 	.word	0x00000008
        /*0538*/ 	.short	0x010a
        /*053a*/ 	.byte	0x05
	.zero		1


	//   ....[68]....
        /*053c*/ 	.word	0x00003560
        /*0540*/ 	.word	0x000000ff
        /*0544*/ 	.word	0x00000008
        /*0548*/ 	.short	0x010a
        /*054a*/ 	.byte	0x05
	.zero		1


	//   ....[69]....
        /*054c*/ 	.word	0x000036f0
        /*0550*/ 	.word	0x000000ff
        /*0554*/ 	.word	0x00000008
        /*0558*/ 	.short	0x010a
        /*055a*/ 	.byte	0x05
	.zero		1


	//   ....[70]....
        /*055c*/ 	.word	0x00003710
        /*0560*/ 	.word	0x000000ff
        /*0564*/ 	.word	0x00000008
        /*0568*/ 	.short	0x010a
        /*056a*/ 	.byte	0x05
	.zero		1


	//   ....[71]....
        /*056c*/ 	.word	0x000037d0
        /*0570*/ 	.word	0x000000ff
        /*0574*/ 	.word	0x00000000
        /*0578*/ 	.short	0x0101
        /*057a*/ 	.byte	0x04
	.zero		1


	//   ....[72]....
        /*057c*/ 	.word	0x00003b10
        /*0580*/ 	.word	0x00000000
        /*0584*/ 	.word	0x000000b0
        /*0588*/ 	.short	0x010a
        /*058a*/ 	.byte	0xff
	.zero		1


	//   ....[73]....
        /*058c*/ 	.word	0x00003bd0
        /*0590*/ 	.word	0x00000000
        /*0594*/ 	.word	0x00000000
        /*0598*/ 	.short	0x0101
        /*059a*/ 	.byte	0xff
	.zero		1


	//   ....[74]....
        /*059c*/ 	.word	0x00003c90
        /*05a0*/ 	.word	0x000000ff
        /*05a4*/ 	.word	0x00000000
        /*05a8*/ 	.short	0x010a
        /*05aa*/ 	.byte	0x04
	.zero		1


	//   ....[75]....
        /*05ac*/ 	.word	0x00003ca0
        /*05b0*/ 	.word	0x000000ff
        /*05b4*/ 	.word	0x000000f0
        /*05b8*/ 	.short	0x010a
        /*05ba*/ 	.byte	0x1f
	.zero		1


	//   ....[76]....
        /*05bc*/ 	.word	0x00003d50
        /*05c0*/ 	.word	0x000000ff
        /*05c4*/ 	.word	0x00000000
        /*05c8*/ 	.short	0x010a
        /*05ca*/ 	.byte	0x05
	.zero		1


	//   ....[77]....
        /*05cc*/ 	.word	0x00003e80
        /*05d0*/ 	.word	0x000000ff
        /*05d4*/ 	.word	0x00000000
        /*05d8*/ 	.short	0x010a
        /*05da*/ 	.byte	0x04
	.zero		1


	//   ....[78]....
        /*05dc*/ 	.word	0x00004180
        /*05e0*/ 	.word	0x000000ff
        /*05e4*/ 	.word	0x00000000
        /*05e8*/ 	.short	0x010a
        /*05ea*/ 	.byte	0x04
	.zero		1


	//   ....[79]....
        /*05ec*/ 	.word	0x00004210
        /*05f0*/ 	.word	0x000000ff
        /*05f4*/ 	.word	0x00000000
        /*05f8*/ 	.short	0x010a
        /*05fa*/ 	.byte	0x05
	.zero		1


	//   ....[80]....
        /*05fc*/ 	.word	0x000042a0
        /*0600*/ 	.word	0x000000ff
        /*0604*/ 	.word	0x00000000
        /*0608*/ 	.short	0x010a
        /*060a*/ 	.byte	0x05
	.zero		1


	//   ....[81]....
        /*060c*/ 	.word	0x00004340
        /*0610*/ 	.word	0x00000000
        /*0614*/ 	.word	0x00000000
        /*0618*/ 	.short	0x010a
        /*061a*/ 	.byte	0xff
	.zero		1


	//   ....[82]....
        /*061c*/ 	.word	0x00004380
        /*0620*/ 	.word	0x00000000
        /*0624*/ 	.word	0x00000000
        /*0628*/ 	.short	0x010a
        /*062a*/ 	.byte	0xff
	.zero		1


	//   ....[83]....
        /*062c*/ 	.word	0x000043f0
        /*0630*/ 	.word	0x000000ff
        /*0634*/ 	.word	0x00000000
        /*0638*/ 	.short	0x0101
        /*063a*/ 	.byte	0x04
	.zero		1


	//   ....[84]....
        /*063c*/ 	.word	0x00004430
        /*0640*/ 	.word	0x000000ff
        /*0644*/ 	.word	0x00000130
        /*0648*/ 	.short	0x010a
        /*064a*/ 	.byte	0x1a
	.zero		1


	//   ....[85]....
        /*064c*/ 	.word	0x00004480
        /*0650*/ 	.word	0x000000ff
        /*0654*/ 	.word	0x00000000
        /*0658*/ 	.short	0x0101
        /*065a*/ 	.byte	0x04
	.zero		1


	//   ....[86]....
        /*065c*/ 	.word	0x00004900
        /*0660*/ 	.word	0x0000000c
        /*0664*/ 	.word	0x000000b0
        /*0668*/ 	.short	0x010a
        /*066a*/ 	.byte	0xff
	.zero		1


	//   ....[87]....
        /*066c*/ 	.word	0x00004a70
        /*0670*/ 	.word	0x00000000
        /*0674*/ 	.word	0x00000000
        /*0678*/ 	.short	0x0101
        /*067a*/ 	.byte	0xff
	.zero		1


	//   ....[88]....
        /*067c*/ 	.word	0x00004f00
        /*0680*/ 	.word	0x000000ff
        /*0684*/ 	.word	0x000000a8
        /*0688*/ 	.short	0x010a
        /*068a*/ 	.byte	0x15
	.zero		1


	//   ....[89]....
        /*068c*/ 	.word	0x00005080
        /*0690*/ 	.word	0x000000ff
        /*0694*/ 	.word	0x00000090
        /*0698*/ 	.short	0x010a
        /*069a*/ 	.byte	0x15
	.zero		1


	//   ....[90]....
        /*069c*/ 	.word	0x00005200
        /*06a0*/ 	.word	0x000000ff
        /*06a4*/ 	.word	0x00000080
        /*06a8*/ 	.short	0x010b
        /*06aa*/ 	.byte	0x15
	.zero		1


	//   ....[91]....
        /*06ac*/ 	.word	0x00005210
        /*06b0*/ 	.word	0x000000ff
        /*06b4*/ 	.word	0x00000000
        /*06b8*/ 	.short	0x0101
        /*06ba*/ 	.byte	0x06
	.zero		1


	//   ....[92]....
        /*06bc*/ 	.word	0x00005220
        /*06c0*/ 	.word	0x000000ff
        /*06c4*/ 	.word	0x00000098
        /*06c8*/ 	.short	0x010a
        /*06ca*/ 	.byte	0x15
	.zero		1


	//   ....[93]....
        /*06cc*/ 	.word	0x00005400
        /*06d0*/ 	.word	0x000000ff
        /*06d4*/ 	.word	0x00000088
        /*06d8*/ 	.short	0x010b
        /*06da*/ 	.byte	0x15
	.zero		1


	//   ....[94]....
        /*06dc*/ 	.word	0x00005410
        /*06e0*/ 	.word	0x000000ff
        /*06e4*/ 	.word	0x00000000
        /*06e8*/ 	.short	0x0101
        /*06ea*/ 	.byte	0x21
	.zero		1


	//   ....[95]....
        /*06ec*/ 	.word	0x00005440
        /*06f0*/ 	.word	0x000000ff
        /*06f4*/ 	.word	0x00000090
        /*06f8*/ 	.short	0x010a
        /*06fa*/ 	.byte	0x15
	.zero		1


	//   ....[96]....
        /*06fc*/ 	.word	0x00005480
        /*0700*/ 	.word	0x00000000
        /*0704*/ 	.word	0x00000098
        /*0708*/ 	.short	0x010a
        /*070a*/ 	.byte	0xff
	.zero		1


	//   ....[97]....
        /*070c*/ 	.word	0x000057a0
        /*0710*/ 	.word	0x00000003
        /*0714*/ 	.word	0x000000b0
        /*0718*/ 	.short	0x010a
        /*071a*/ 	.byte	0xff
	.zero		1


	//   ....[98]....
        /*071c*/ 	.word	0x00005920
        /*0720*/ 	.word	0x00000000
        /*0724*/ 	.word	0x00000000
        /*0728*/ 	.short	0x0101
        /*072a*/ 	.byte	0xff
	.zero		1


	//   ....[99]....
        /*072c*/ 	.word	0x00006440
        /*0730*/ 	.word	0x00000003
        /*0734*/ 	.word	0x00000080
        /*0738*/ 	.short	0x010a
        /*073a*/ 	.byte	0xff
	.zero		1


	//   ....[100]....
        /*073c*/ 	.word	0x00006460
        /*0740*/ 	.word	0x00000092
        /*0744*/ 	.word	0x000000d0
        /*0748*/ 	.short	0x010a
        /*074a*/ 	.byte	0xff
	.zero		1


	//   ....[101]....
        /*074c*/ 	.word	0x000065a0
        /*0750*/ 	.word	0x00000003
        /*0754*/ 	.word	0x00000080
        /*0758*/ 	.short	0x010a
        /*075a*/ 	.byte	0xff
	.zero		1


	//   ....[102]....
        /*075c*/ 	.word	0x00006700
        /*0760*/ 	.word	0x00000000
        /*0764*/ 	.word	0x00000000
        /*0768*/ 	.short	0x0101
        /*076a*/ 	.byte	0xff
	.zero		1


	//   ....[103]....
        /*076c*/ 	.word	0x00006760
        /*0770*/ 	.word	0x00000092
        /*0774*/ 	.word	0x000000d0
        /*0778*/ 	.short	0x010a
        /*077a*/ 	.byte	0xff
	.zero		1


	//   ....[104]....
        /*077c*/ 	.word	0x00007af0
        /*0780*/ 	.word	0x00000072
        /*0784*/ 	.word	0x00000080
        /*0788*/ 	.short	0x010a
        /*078a*/ 	.byte	0xff
	.zero		1


	//   ....[105]....
        /*078c*/ 	.word	0x00007bc0
        /*0790*/ 	.word	0x00000072
        /*0794*/ 	.word	0x00000080
        /*0798*/ 	.short	0x010a
        /*079a*/ 	.byte	0xff
	.zero		1


	//   ....[106]....
        /*079c*/ 	.word	0x00007d00
        /*07a0*/ 	.word	0x00000003
        /*07a4*/ 	.word	0x00000000
        /*07a8*/ 	.short	0x0101
        /*07aa*/ 	.byte	0xff
	.zero		1


	//   ....[107]....
        /*07ac*/ 	.word	0x00007fe0
        /*07b0*/ 	.word	0x00000092
        /*07b4*/ 	.word	0x00000000
        /*07b8*/ 	.short	0x0101
        /*07ba*/ 	.byte	0xff
	.zero		1


	//   ....[108]....
        /*07bc*/ 	.word	0x00009280
        /*07c0*/ 	.word	0x00000003
        /*07c4*/ 	.word	0x00000120
        /*07c8*/ 	.short	0x010a
        /*07ca*/ 	.byte	0xff
	.zero		1


	//   ....[109]....
        /*07cc*/ 	.word	0x000092e0
        /*07d0*/ 	.word	0x00000000
        /*07d4*/ 	.word	0x00000040
        /*07d8*/ 	.short	0x010a
        /*07da*/ 	.byte	0xff
	.zero		1


	//   ....[110]....
        /*07dc*/ 	.word	0x00009340
        /*07e0*/ 	.word	0x00000000
        /*07e4*/ 	.word	0x00000040
        /*07e8*/ 	.short	0x010a
        /*07ea*/ 	.byte	0xff
	.zero		1


	//   ....[111]....
        /*07ec*/ 	.word	0x00009390
        /*07f0*/ 	.word	0x00000003
        /*07f4*/ 	.word	0x000000b0
        /*07f8*/ 	.short	0x010a
        /*07fa*/ 	.byte	0xff
	.zero		1


	//   ....[112]....
        /*07fc*/ 	.word	0x000093f0
        /*0800*/ 	.word	0x00000000
        /*0804*/ 	.word	0x00000000
        /*0808*/ 	.short	0x010a
        /*080a*/ 	.byte	0xff
	.zero		1


	//   ....[113]....
        /*080c*/ 	.word	0x00009450
        /*0810*/ 	.word	0x00000000
        /*0814*/ 	.word	0x00000000
        /*0818*/ 	.short	0x010a
        /*081a*/ 	.byte	0xff
	.zero		1


	//   ....[114]....
        /*081c*/ 	.word	0x000094b0
        /*0820*/ 	.word	0x00000000
        /*0824*/ 	.word	0x00000000
        /*0828*/ 	.short	0x010a
        /*082a*/ 	.byte	0xff
	.zero		1


	//   ....[115]....
        /*082c*/ 	.word	0x00009510
        /*0830*/ 	.word	0x00000000
        /*0834*/ 	.word	0x00000000
        /*0838*/ 	.short	0x010a
        /*083a*/ 	.byte	0xff
	.zero		1


	//   ....[116]....
        /*083c*/ 	.word	0x00009570
        /*0840*/ 	.word	0x00000000
        /*0844*/ 	.word	0x00000000
        /*0848*/ 	.short	0x010a
        /*084a*/ 	.byte	0xff
	.zero		1


	//   ....[117]....
        /*084c*/ 	.word	0x000095d0
        /*0850*/ 	.word	0x00000000
        /*0854*/ 	.word	0x00000000
        /*0858*/ 	.short	0x010a
        /*085a*/ 	.byte	0xff
	.zero		1


	//   ....[118]....
        /*085c*/ 	.word	0x00009630
        /*0860*/ 	.word	0x00000000
        /*0864*/ 	.word	0x00000000
        /*0868*/ 	.short	0x010a
        /*086a*/ 	.byte	0xff
	.zero		1


	//   ....[119]....
        /*086c*/ 	.word	0x00009680
        /*0870*/ 	.word	0x00000002
        /*0874*/ 	.word	0x00000110
        /*0878*/ 	.short	0x010a
        /*087a*/ 	.byte	0xff
	.zero		1


	//   ....[120]....
        /*087c*/ 	.word	0x000096e0
        /*0880*/ 	.word	0x00000002
        /*0884*/ 	.word	0x000000c0
        /*0888*/ 	.short	0x010a
        /*088a*/ 	.byte	0xff
	.zero		1


	//   ....[121]....
        /*088c*/ 	.word	0x00009730
        /*0890*/ 	.word	0x00000002
        /*0894*/ 	.word	0x000000b0
        /*0898*/ 	.short	0x010a
        /*089a*/ 	.byte	0xff
	.zero		1


	//   ....[122]....
        /*089c*/ 	.word	0x00009790
        /*08a0*/ 	.word	0x00000000
        /*08a4*/ 	.word	0x000000c0
        /*08a8*/ 	.short	0x010a
        /*08aa*/ 	.byte	0xff
	.zero		1


	//   ....[123]....
        /*08ac*/ 	.word	0x000097f0
        /*08b0*/ 	.word	0x00000000
        /*08b4*/ 	.word	0x00000008
        /*08b8*/ 	.short	0x010a
        /*08ba*/ 	.byte	0xff
	.zero		1


	//   ....[124]....
        /*08bc*/ 	.word	0x000098e0
        /*08c0*/ 	.word	0x00000000
        /*08c4*/ 	.word	0x00000008
        /*08c8*/ 	.short	0x010a
        /*08ca*/ 	.byte	0xff
	.zero		1


	//   ....[125]....
        /*08cc*/ 	.word	0x00009930
        /*08d0*/ 	.word	0x00000000
        /*08d4*/ 	.word	0x000000b0
        /*08d8*/ 	.short	0x010a
        /*08da*/ 	.byte	0xff
	.zero		1


	//   ....[126]....
        /*08dc*/ 	.word	0x00009990
        /*08e0*/ 	.word	0x00000000
        /*08e4*/ 	.word	0x000000f0
        /*08e8*/ 	.short	0x010a
        /*08ea*/ 	.byte	0xff
	.zero		1


	//   ....[127]....
        /*08ec*/ 	.word	0x000099f0
        /*08f0*/ 	.word	0x00000000
        /*08f4*/ 	.word	0x00000000
        /*08f8*/ 	.short	0x010a
        /*08fa*/ 	.byte	0xff
	.zero		1


	//   ....[128]....
        /*08fc*/ 	.word	0x00009a50
        /*0900*/ 	.word	0x00000000
        /*0904*/ 	.word	0x00000000
        /*0908*/ 	.short	0x010a
        /*090a*/ 	.byte	0xff
	.zero		1


	//   ....[129]....
        /*090c*/ 	.word	0x00009ab0
        /*0910*/ 	.word	0x00000000
        /*0914*/ 	.word	0x00000000
        /*0918*/ 	.short	0x010a
        /*091a*/ 	.byte	0xff
	.zero		1


	//   ....[130]....
        /*091c*/ 	.word	0x00009b10
        /*0920*/ 	.word	0x00000000
        /*0924*/ 	.word	0x00000000
        /*0928*/ 	.short	0x010a
        /*092a*/ 	.byte	0xff
	.zero		1


	//   ....[131]....
        /*092c*/ 	.word	0x00009b70
        /*0930*/ 	.word	0x00000000
        /*0934*/ 	.word	0x00000130
        /*0938*/ 	.short	0x010a
        /*093a*/ 	.byte	0xff
	.zero		1


	//   ....[132]....
        /*093c*/ 	.word	0x00009bc0
        /*0940*/ 	.word	0x0000000c
        /*0944*/ 	.word	0x000000b0
        /*0948*/ 	.short	0x010a
        /*094a*/ 	.byte	0xff
	.zero		1


	//   ....[133]....
        /*094c*/ 	.word	0x00009c20
        /*0950*/ 	.word	0x00000000
        /*0954*/ 	.word	0x000000a8
        /*0958*/ 	.short	0x010a
        /*095a*/ 	.byte	0xff
	.zero		1


	//   ....[134]....
        /*095c*/ 	.word	0x00009c80
        /*0960*/ 	.word	0x00000000
        /*0964*/ 	.word	0x00000090
        /*0968*/ 	.short	0x010a
        /*096a*/ 	.byte	0xff
	.zero		1


	//   ....[135]....
        /*096c*/ 	.word	0x00009ce0
        /*0970*/ 	.word	0x00000000
        /*0974*/ 	.word	0x00000098
        /*0978*/ 	.short	0x010a
        /*097a*/ 	.byte	0xff
	.zero		1


	//   ....[136]....
        /*097c*/ 	.word	0x00009d40
        /*0980*/ 	.word	0x00000000
        /*0984*/ 	.word	0x00000090
        /*0988*/ 	.short	0x010a
        /*098a*/ 	.byte	0xff
	.zero		1


	//   ....[137]....
        /*098c*/ 	.word	0x00009d90
        /*0990*/ 	.word	0x00000003
        /*0994*/ 	.word	0x000000b0
        /*0998*/ 	.short	0x010a
        /*099a*/ 	.byte	0xff
	.zero		1


	//   ....[138]....
        /*099c*/ 	.word	0x00009de0
        /*09a0*/ 	.word	0x00000003
        /*09a4*/ 	.word	0x00000080
        /*09a8*/ 	.short	0x010a
        /*09aa*/ 	.byte	0xff
	.zero		1


	//   ....[139]....
        /*09ac*/ 	.word	0x00009e30
        /*09b0*/ 	.word	0x00000092
        /*09b4*/ 	.word	0x000000d0
        /*09b8*/ 	.short	0x010a
        /*09ba*/ 	.byte	0xff
	.zero		1


	//   ....[140]....
        /*09bc*/ 	.word	0x00009e80
        /*09c0*/ 	.word	0x00000072
        /*09c4*/ 	.word	0x00000080
        /*09c8*/ 	.short	0x010a
        /*09ca*/ 	.byte	0xff
	.zero		1


	//----- nvinfo : EIATTR_NUM_MBARRIERS
	.align		4
.L_47:
        /*09cc*/ 	.byte	0x03, 0x38
        /*09ce*/ 	.short	0x0027


	//----- nvinfo : EIATTR_EXIT_INSTR_OFFSETS
	.align		4
        /*09d0*/ 	.byte	0x04, 0x1c
        /*09d2*/ 	.short	(.L_49 - .L_48)


	//   ....[0]....
.L_48:
        /*09d4*/ 	.word	0x00002de0


	//   ....[1]....
        /*09d8*/ 	.word	0x000032d0


	//   ....[2]....
        /*09dc*/ 	.word	0x00003330


	//   ....[3]....
        /*09e0*/ 	.word	0x000046b0


	//   ....[4]....
        /*09e4*/ 	.word	0x000054b0


	//   ....[5]....
        /*09e8*/ 	.word	0x000054f0


	//   ....[6]....
        /*09ec*/ 	.word	0x00009270


	//----- nvinfo : EIATTR_MAX_THREADS
	.align		4
.L_49:
        /*09f0*/ 	.byte	0x04, 0x05
        /*09f2*/ 	.short	(.L_51 - .L_50)
.L_50:
        /*09f4*/ 	.word	0x00000100
        /*09f8*/ 	.word	0x00000001
        /*09fc*/ 	.word	0x00000001


	//----- nvinfo : EIATTR_CRS_STACK_SIZE
	.align		4
.L_51:
        /*0a00*/ 	.byte	0x04, 0x1e
        /*0a02*/ 	.short	(.L_53 - .L_52)
.L_52:
        /*0a04*/ 	.word	0x00000000


	//----- nvinfo : EIATTR_CBANK_PARAM_SIZE
	.align		4
.L_53:
        /*0a08*/ 	.byte	0x03, 0x19
        /*0a0a*/ 	.short	0x0800


	//----- nvinfo : EIATTR_PARAM_CBANK
	.align		4
        /*0a0c*/ 	.byte	0x04, 0x0a
        /*0a0e*/ 	.short	(.L_55 - .L_54)
	.align		4
.L_54:
        /*0a10*/ 	.word	index@(.nv.constant0._ZN7cutlass13device_kernelINS_4gemm6kernel13GemmUniversalIN4cute5tupleIJiiiiEEENS1_10collective13CollectiveMmaINS1_35MainloopSm100TmaUmmaWarpSpecializedILi8ELi2ELi4ENS5_IJNS4_1CILi2EEENSA_ILi4EEENSA_ILi1EEEEEEEENS5_IJNSA_ILi256EEENSA_ILi128EEESH_EEEaNS5_IJlSD_lEEEaSJ_NS4_8TiledMMAINS4_8MMA_AtomIJNS4_21SM100_MMA_S8_2x1SM_SSIaaiLi256ELi128ELNS4_4UMMA5MajorE0ELSO_0ELNSN_8SaturateE0EEEEEENS4_6LayoutINS5_IJSD_SD_SD_EEENS5_IJNSA_ILi0EEESU_SU_EEEEENS5_IJNS4_10UnderscoreESX_SX_EEEEENS4_28SM100_TMA_2SM_LOAD_MULTICASTENS4_14ComposedLayoutINS4_7SwizzleILi3ELi4ELi3EEENS4_18smem_ptr_flag_bitsILi8EEENSS_INS5_IJNSA_ILi8EEESH_EEENS5_IJSH_SD_EEEEEEEvNS4_8identityENS4_18SM100_TMA_2SM_LOADES1A_vS1B_EENS_8epilogue10collective18CollectiveEpilogueINS1E_23Sm100TmaWarpSpecializedILi2ELi2ELi64ELb0ELb0EEEJNS5_IJSH_SH_SH_EEENS5_IJNSS_ISH_SD_EENSS_INSA_ILi64EEESD_EEEEEaSJ_aSJ_NS1E_6fusion15FusionCallbacksIS1I_NS1O_17LinearCombinationIaiaiLNS_15FloatRoundStyleE2EEES1J_S1N_JEEENS4_5SM1004TMEM4LOAD26SM100_TMEM_LOAD_32dp32b64xENS4_13SM90_TMA_LOADENS11_INS12_ILi2ELi4ELi3EEES15_NSS_INS5_IJS16_S1L_EEENS5_IJS1L_SD_EEEEEEENS4_39AutoVectorizingCopyWithAssumedAlignmentILi128EEENS4_14SM90_TMA_STOREES23_S25_S25_EEEvvEEEEvNT_6ParamsE)
        /*0a14*/ 	.short	0x0380
        /*0a16*/ 	.short	0x0800


	//----- nvinfo : EIATTR_SW_WAR
	.align		4
.L_55:
        /*0a18*/ 	.byte	0x04, 0x36
        /*0a1a*/ 	.short	(.L_57 - .L_56)
.L_56:
        /*0a1c*/ 	.word	0x00000008
.L_57:


//--------------------- .nv.callgraph             --------------------------
	.section	.nv.callgraph,"",@"SHT_CUDA_CALLGRAPH"
	.align	4
	.sectionentsize	8
	.align		4
        /*0000*/ 	.word	0x00000000
	.align		4
        /*0004*/ 	.word	0xffffffff
	.align		4
        /*0008*/ 	.word	index@(_ZN7cutlass13device_kernelINS_4gemm6kernel13GemmUniversalIN4cute5tupleIJiiiiEEENS1_10collective13CollectiveMmaINS1_35MainloopSm100TmaUmmaWarpSpecializedILi8ELi2ELi4ENS5_IJNS4_1CILi2EEENSA_ILi4EEENSA_ILi1EEEEEEEENS5_IJNSA_ILi256EEENSA_ILi128EEESH_EEEaNS5_IJlSD_lEEEaSJ_NS4_8TiledMMAINS4_8MMA_AtomIJNS4_21SM100_MMA_S8_2x1SM_SSIaaiLi256ELi128ELNS4_4UMMA5MajorE0ELSO_0ELNSN_8SaturateE0EEEEEENS4_6LayoutINS5_IJSD_SD_SD_EEENS5_IJNSA_ILi0EEESU_SU_EEEEENS5_IJNS4_10UnderscoreESX_SX_EEEEENS4_28SM100_TMA_2SM_LOAD_MULTICASTENS4_14ComposedLayoutINS4_7SwizzleILi3ELi4ELi3EEENS4_18smem_ptr_flag_bitsILi8EEENSS_INS5_IJNSA_ILi8EEESH_EEENS5_IJSH_SD_EEEEEEEvNS4_8identityENS4_18SM100_TMA_2SM_LOADES1A_vS1B_EENS_8epilogue10collective18CollectiveEpilogueINS1E_23Sm100TmaWarpSpecializedILi2ELi2ELi64ELb0ELb0EEEJNS5_IJSH_SH_SH_EEENS5_IJNSS_ISH_SD_EENSS_INSA_ILi64EEESD_EEEEEaSJ_aSJ_NS1E_6fusion15FusionCallbacksIS1I_NS1O_17LinearCombinationIaiaiLNS_15FloatRoundStyleE2EEES1J_S1N_JEEENS4_5SM1004TMEM4LOAD26SM100_TMEM_LOAD_32dp32b64xENS4_13SM90_TMA_LOADENS11_INS12_ILi2ELi4ELi3EEES15_NSS_INS5_IJS16_S1L_EEENS5_IJS1L_SD_EEEEEEENS4_39AutoVectorizingCopyWithAssumedAlignmentILi128EEENS4_14SM90_TMA_STOREES23_S25_S25_EEEvvEEEEvNT_6ParamsE)
	.align		4
        /*000c*/ 	.word	index@(__assertfail)
	.align		4
        /*0010*/ 	.word	0x00000000
	.align		4
        /*0014*/ 	.word	0xfffffffe
	.align		4
        /*0018*/ 	.word	0x00000000
	.align		4
        /*001c*/ 	.word	0xfffffffd
	.align		4
        /*0020*/ 	.word	0x00000000
	.align		4
        /*0024*/ 	.word	0xfffffffc


//--------------------- .nv.constant4             --------------------------
	.section	.nv.constant4,"a",@progbits
	.align	8
	.align		8
.nv.constant4:
        /*0000*/ 	.dword	__assertfail
	.align		8
        /*0008*/ 	.dword	__unnamed_1
	.align		8
        /*0010*/ 	.dword	__unnamed_2
	.align		8
        /*0018*/ 	.dword	_ZN40_INTERNAL_b2abcc9e_4_k_cu_25a162bb_252474cuda3std3__45__cpo5beginE
	.align		8
        /*0020*/ 	.dword	_ZN40_INTERNAL_b2abcc9e_4_k_cu_25a162bb_252474cuda3std3__45__cpo3endE
	.align		8
        /*0028*/ 	.dword	_ZN40_INTERNAL_b2abcc9e_4_k_cu_25a162bb_252474cuda3std3__45__cpo6cbeginE
	.align		8
        /*0030*/ 	.dword	_ZN40_INTERNAL_b2abcc9e_4_k_cu_25a162bb_252474cuda3std3__45__cpo4cendE
	.align		8
        /*0038*/ 	.dword	_ZN40_INTERNAL_b2abcc9e_4_k_cu_25a162bb_252474cuda3std3__442_GLOBAL__N__b2abcc9e_4_k_cu_25a162bb_252476ignoreE
	.align		8
        /*0040*/ 	.dword	_ZN40_INTERNAL_b2abcc9e_4_k_cu_25a162bb_252474cuda3std3__419piecewise_constructE
	.align		8
        /*0048*/ 	.dword	_ZN40_INTERNAL_b2abcc9e_4_k_cu_25a162bb_252474cuda3std3__48in_placeE
	.align		8
        /*0050*/ 	.dword	_ZN40_INTERNAL_b2abcc9e_4_k_cu_25a162bb_252474cuda3std6ranges3__45__cpo4swapE
	.align		8
        /*0058*/ 	.dword	_ZN40_INTERNAL_b2abcc9e_4_k_cu_25a162bb_252474cuda3std6ranges3__45__cpo9iter_moveE
	.align		8
        /*0060*/ 	.dword	_ZN40_INTERNAL_b2abcc9e_4_k_cu_25a162bb_252474cute7productE
	.align		8
        /*0068*/ 	.dword	_ZN40_INTERNAL_b2abcc9e_4_k_cu_25a162bb_252474cute1_E
	.align		8
        /*0070*/ 	.dword	$str$25
	.align		8
        /*0078*/ 	.dword	$str$26
	.align		8
        /*0080*/ 	.dword	$str$27
	.align		8
        /*0088*/ 	.dword	$str$28


//--------------------- .text._ZN7cutlass13device_kernelINS_4gemm6kernel13GemmUniversalIN4cute5tupleIJiiiiEEENS1_10collective13CollectiveMmaINS1_35MainloopSm100TmaUmmaWarpSpecializedILi8ELi2ELi4ENS5_IJNS4_1CILi2EEENSA_ILi4EEENSA_ILi1EEEEEEEENS5_IJNSA_ILi256EEENSA_ILi128EEESH_EEEaNS5_IJlSD_lEEEaSJ_NS4_8TiledMMAINS4_8MMA_AtomIJNS4_21SM100_MMA_S8_2x1SM_SSIaaiLi256ELi128ELNS4_4UMMA5MajorE0ELSO_0ELNSN_8SaturateE0EEEEEENS4_6LayoutINS5_IJSD_SD_SD_EEENS5_IJNSA_ILi0EEESU_SU_EEEEENS5_IJNS4_10UnderscoreESX_SX_EEEEENS4_28SM100_TMA_2SM_LOAD_MULTICASTENS4_14ComposedLayoutINS4_7SwizzleILi3ELi4ELi3EEENS4_18smem_ptr_flag_bitsILi8EEENSS_INS5_IJNSA_ILi8EEESH_EEENS5_IJSH_SD_EEEEEEEvNS4_8identityENS4_18SM100_TMA_2SM_LOADES1A_vS1B_EENS_8epilogue10collective18CollectiveEpilogueINS1E_23Sm100TmaWarpSpecializedILi2ELi2ELi64ELb0ELb0EEEJNS5_IJSH_SH_SH_EEENS5_IJNSS_ISH_SD_EENSS_INSA_ILi64EEESD_EEEEEaSJ_aSJ_NS1E_6fusion15FusionCallbacksIS1I_NS1O_17LinearCombinationIaiaiLNS_15FloatRoundStyleE2EEES1J_S1N_JEEENS4_5SM1004TMEM4LOAD26SM100_TMEM_LOAD_32dp32b64xENS4_13SM90_TMA_LOADENS11_INS12_ILi2ELi4ELi3EEES15_NSS_INS5_IJS16_S1L_EEENS5_IJS1L_SD_EEEEEEENS4_39AutoVectorizingCopyWithAssumedAlignmentILi128EEENS4_14SM90_TMA_STOREES23_S25_S25_EEEvvEEEEvNT_6ParamsE --------------------------
	.section	.text._ZN7cutlass13device_kernelINS_4gemm6kernel13GemmUniversalIN4cute5tupleIJiiiiEEENS1_10collective13CollectiveMmaINS1_35MainloopSm100TmaUmmaWarpSpecializedILi8ELi2ELi4ENS5_IJNS4_1CILi2EEENSA_ILi4EEENSA_ILi1EEEEEEEENS5_IJNSA_ILi256EEENSA_ILi128EEESH_EEEaNS5_IJlSD_lEEEaSJ_NS4_8TiledMMAINS4_8MMA_AtomIJNS4_21SM100_MMA_S8_2x1SM_SSIaaiLi256ELi128ELNS4_4UMMA5MajorE0ELSO_0ELNSN_8SaturateE0EEEEEENS4_6LayoutINS5_IJSD_SD_SD_EEENS5_IJNSA_ILi0EEESU_SU_EEEEENS5_IJNS4_10UnderscoreESX_SX_EEEEENS4_28SM100_TMA_2SM_LOAD_MULTICASTENS4_14ComposedLayoutINS4_7SwizzleILi3ELi4ELi3EEENS4_18smem_ptr_flag_bitsILi8EEENSS_INS5_IJNSA_ILi8EEESH_EEENS5_IJSH_SD_EEEEEEEvNS4_8identityENS4_18SM100_TMA_2SM_LOADES1A_vS1B_EENS_8epilogue10collective18CollectiveEpilogueINS1E_23Sm100TmaWarpSpecializedILi2ELi2ELi64ELb0ELb0EEEJNS5_IJSH_SH_SH_EEENS5_IJNSS_ISH_SD_EENSS_INSA_ILi64EEESD_EEEEEaSJ_aSJ_NS1E_6fusion15FusionCallbacksIS1I_NS1O_17LinearCombinationIaiaiLNS_15FloatRoundStyleE2EEES1J_S1N_JEEENS4_5SM1004TMEM4LOAD26SM100_TMEM_LOAD_32dp32b64xENS4_13SM90_TMA_LOADENS11_INS12_ILi2ELi4ELi3EEES15_NSS_INS5_IJS16_S1L_EEENS5_IJS1L_SD_EEEEEEENS4_39AutoVectorizingCopyWithAssumedAlignmentILi128EEENS4_14SM90_TMA_STOREES23_S25_S25_EEEvvEEEEvNT_6ParamsE,"ax",@progbits
	.align	128
.text._ZN7cutlass13device_kernelINS_4gemm6kernel13GemmUniversalIN4cute5tupleIJiiiiEEENS1_10collective13CollectiveMmaINS1_35MainloopSm100TmaUmmaWarpSpecializedILi8ELi2ELi4ENS5_IJNS4_1CILi2EEENSA_ILi4EEENSA_ILi1EEEEEEEENS5_IJNSA_ILi256EEENSA_ILi128EEESH_EEEaNS5_IJlSD_lEEEaSJ_NS4_8TiledMMAINS4_8MMA_AtomIJNS4_21SM100_MMA_S8_2x1SM_SSIaaiLi256ELi128ELNS4_4UMMA5MajorE0ELSO_0ELNSN_8SaturateE0EEEEEENS4_6LayoutINS5_IJSD_SD_SD_EEENS5_IJNSA_ILi0EEESU_SU_EEEEENS5_IJNS4_10UnderscoreESX_SX_EEEEENS4_28SM100_TMA_2SM_LOAD_MULTICASTENS4_14ComposedLayoutINS4_7SwizzleILi3ELi4ELi3EEENS4_18smem_ptr_flag_bitsILi8EEENSS_INS5_IJNSA_ILi8EEESH_EEENS5_IJSH_SD_EEEEEEEvNS4_8identityENS4_18SM100_TMA_2SM_LOADES1A_vS1B_EENS_8epilogue10collective18CollectiveEpilogueINS1E_23Sm100TmaWarpSpecializedILi2ELi2ELi64ELb0ELb0EEEJNS5_IJSH_SH_SH_EEENS5_IJNSS_ISH_SD_EENSS_INSA_ILi64EEESD_EEEEEaSJ_aSJ_NS1E_6fusion15FusionCallbacksIS1I_NS1O_17LinearCombinationIaiaiLNS_15FloatRoundStyleE2EEES1J_S1N_JEEENS4_5SM1004TMEM4LOAD26SM100_TMEM_LOAD_32dp32b64xENS4_13SM90_TMA_LOADENS11_INS12_ILi2ELi4ELi3EEES15_NSS_INS5_IJS16_S1L_EEENS5_IJS1L_SD_EEEEEEENS4_39AutoVectorizingCopyWithAssumedAlignmentILi128EEENS4_14SM90_TMA_STOREES23_S25_S25_EEEvvEEEEvNT_6ParamsE:
        .type           _ZN7cutlass13device_kernelINS_4gemm6kernel13GemmUniversalIN4cute5tupleIJiiiiEEENS1_10collective13CollectiveMmaINS1_35MainloopSm100TmaUmmaWarpSpecializedILi8ELi2ELi4ENS5_IJNS4_1CILi2EEENSA_ILi4EEENSA_ILi1EEEEEEEENS5_IJNSA_ILi256EEENSA_ILi128EEESH_EEEaNS5_IJlSD_lEEEaSJ_NS4_8TiledMMAINS4_8MMA_AtomIJNS4_21SM100_MMA_S8_2x1SM_SSIaaiLi256ELi128ELNS4_4UMMA5MajorE0ELSO_0ELNSN_8SaturateE0EEEEEENS4_6LayoutINS5_IJSD_SD_SD_EEENS5_IJNSA_ILi0EEESU_SU_EEEEENS5_IJNS4_10UnderscoreESX_SX_EEEEENS4_28SM100_TMA_2SM_LOAD_MULTICASTENS4_14ComposedLayoutINS4_7SwizzleILi3ELi4ELi3EEENS4_18smem_ptr_flag_bitsILi8EEENSS_INS5_IJNSA_ILi8EEESH_EEENS5_IJSH_SD_EEEEEEEvNS4_8identityENS4_18SM100_TMA_2SM_LOADES1A_vS1B_EENS_8epilogue10collective18CollectiveEpilogueINS1E_23Sm100TmaWarpSpecializedILi2ELi2ELi64ELb0ELb0EEEJNS5_IJSH_SH_SH_EEENS5_IJNSS_ISH_SD_EENSS_INSA_ILi64EEESD_EEEEEaSJ_aSJ_NS1E_6fusion15FusionCallbacksIS1I_NS1O_17LinearCombinationIaiaiLNS_15FloatRoundStyleE2EEES1J_S1N_JEEENS4_5SM1004TMEM4LOAD26SM100_TMEM_LOAD_32dp32b64xENS4_13SM90_TMA_LOADENS11_INS12_ILi2ELi4ELi3EEES15_NSS_INS5_IJS16_S1L_EEENS5_IJS1L_SD_EEEEEEENS4_39AutoVectorizingCopyWithAssumedAlignmentILi128EEENS4_14SM90_TMA_STOREES23_S25_S25_EEEvvEEEEvNT_6ParamsE,@function
        .size           _ZN7cutlass13device_kernelINS_4gemm6kernel13GemmUniversalIN4cute5tupleIJiiiiEEENS1_10collective13CollectiveMmaINS1_35MainloopSm100TmaUmmaWarpSpecializedILi8ELi2ELi4ENS5_IJNS4_1CILi2EEENSA_ILi4EEENSA_ILi1EEEEEEEENS5_IJNSA_ILi256EEENSA_ILi128EEESH_EEEaNS5_IJlSD_lEEEaSJ_NS4_8TiledMMAINS4_8MMA_AtomIJNS4_21SM100_MMA_S8_2x1SM_SSIaaiLi256ELi128ELNS4_4UMMA5MajorE0ELSO_0ELNSN_8SaturateE0EEEEEENS4_6LayoutINS5_IJSD_SD_SD_EEENS5_IJNSA_ILi0EEESU_SU_EEEEENS5_IJNS4_10UnderscoreESX_SX_EEEEENS4_28SM100_TMA_2SM_LOAD_MULTICASTENS4_14ComposedLayoutINS4_7SwizzleILi3ELi4ELi3EEENS4_18smem_ptr_flag_bitsILi8EEENSS_INS5_IJNSA_ILi8EEESH_EEENS5_IJSH_SD_EEEEEEEvNS4_8identityENS4_18SM100_TMA_2SM_LOADES1A_vS1B_EENS_8epilogue10collective18CollectiveEpilogueINS1E_23Sm100TmaWarpSpecializedILi2ELi2ELi64ELb0ELb0EEEJNS5_IJSH_SH_SH_EEENS5_IJNSS_ISH_SD_EENSS_INSA_ILi64EEESD_EEEEEaSJ_aSJ_NS1E_6fusion15FusionCallbacksIS1I_NS1O_17LinearCombinationIaiaiLNS_15FloatRoundStyleE2EEES1J_S1N_JEEENS4_5SM1004TMEM4LOAD26SM100_TMEM_LOAD_32dp32b64xENS4_13SM90_TMA_LOADENS11_INS12_ILi2ELi4ELi3EEES15_NSS_INS5_IJS16_S1L_EEENS5_IJS1L_SD_EEEEEEENS4_39AutoVectorizingCopyWithAssumedAlignmentILi128EEENS4_14SM90_TMA_STOREES23_S25_S25_EEEvvEEEEvNT_6ParamsE,(.L_x_175 - _ZN7cutlass13device_kernelINS_4gemm6kernel13GemmUniversalIN4cute5tupleIJiiiiEEENS1_10collective13CollectiveMmaINS1_35MainloopSm100TmaUmmaWarpSpecializedILi8ELi2ELi4ENS5_IJNS4_1CILi2EEENSA_ILi4EEENSA_ILi1EEEEEEEENS5_IJNSA_ILi256EEENSA_ILi128EEESH_EEEaNS5_IJlSD_lEEEaSJ_NS4_8TiledMMAINS4_8MMA_AtomIJNS4_21SM100_MMA_S8_2x1SM_SSIaaiLi256ELi128ELNS4_4UMMA5MajorE0ELSO_0ELNSN_8SaturateE0EEEEEENS4_6LayoutINS5_IJSD_SD_SD_EEENS5_IJNSA_ILi0EEESU_SU_EEEEENS5_IJNS4_10UnderscoreESX_SX_EEEEENS4_28SM100_TMA_2SM_LOAD_MULTICASTENS4_14ComposedLayoutINS4_7SwizzleILi3ELi4ELi3EEENS4_18smem_ptr_flag_bitsILi8EEENSS_INS5_IJNSA_ILi8EEESH_EEENS5_IJSH_SD_EEEEEEEvNS4_8identityENS4_18SM100_TMA_2SM_LOADES1A_vS1B_EENS_8epilogue10collective18CollectiveEpilogueINS1E_23Sm100TmaWarpSpecializedILi2ELi2ELi64ELb0ELb0EEEJNS5_IJSH_SH_SH_EEENS5_IJNSS_ISH_SD_EENSS_INSA_ILi64EEESD_EEEEEaSJ_aSJ_NS1E_6fusion15FusionCallbacksIS1I_NS1O_17LinearCombinationIaiaiLNS_15FloatRoundStyleE2EEES1J_S1N_JEEENS4_5SM1004TMEM4LOAD26SM100_TMEM_LOAD_32dp32b64xENS4_13SM90_TMA_LOADENS11_INS12_ILi2ELi4ELi3EEES15_NSS_INS5_IJS16_S1L_EEENS5_IJS1L_SD_EEEEEEENS4_39AutoVectorizingCopyWithAssumedAlignmentILi128EEENS4_14SM90_TMA_STOREES23_S25_S25_EEEvvEEEEvNT_6ParamsE)
        .other          _ZN7cutlass13device_kernelINS_4gemm6kernel13GemmUniversalIN4cute5tupleIJiiiiEEENS1_10collective13CollectiveMmaINS1_35MainloopSm100TmaUmmaWarpSpecializedILi8ELi2ELi4ENS5_IJNS4_1CILi2EEENSA_ILi4EEENSA_ILi1EEEEEEEENS5_IJNSA_ILi256EEENSA_ILi128EEESH_EEEaNS5_IJlSD_lEEEaSJ_NS4_8TiledMMAINS4_8MMA_AtomIJNS4_21SM100_MMA_S8_2x1SM_SSIaaiLi256ELi128ELNS4_4UMMA5MajorE0ELSO_0ELNSN_8SaturateE0EEEEEENS4_6LayoutINS5_IJSD_SD_SD_EEENS5_IJNSA_ILi0EEESU_SU_EEEEENS5_IJNS4_10UnderscoreESX_SX_EEEEENS4_28SM100_TMA_2SM_LOAD_MULTICASTENS4_14ComposedLayoutINS4_7SwizzleILi3ELi4ELi3EEENS4_18smem_ptr_flag_bitsILi8EEENSS_INS5_IJNSA_ILi8EEESH_EEENS5_IJSH_SD_EEEEEEEvNS4_8identityENS4_18SM100_TMA_2SM_LOADES1A_vS1B_EENS_8epilogue10collective18CollectiveEpilogueINS1E_23Sm100TmaWarpSpecializedILi2ELi2ELi64ELb0ELb0EEEJNS5_IJSH_SH_SH_EEENS5_IJNSS_ISH_SD_EENSS_INSA_ILi64EEESD_EEEEEaSJ_aSJ_NS1E_6fusion15FusionCallbacksIS1I_NS1O_17LinearCombinationIaiaiLNS_15FloatRoundStyleE2EEES1J_S1N_JEEENS4_5SM1004TMEM4LOAD26SM100_TMEM_LOAD_32dp32b64xENS4_13SM90_TMA_LOADENS11_INS12_ILi2ELi4ELi3EEES15_NSS_INS5_IJS16_S1L_EEENS5_IJS1L_SD_EEEEEEENS4_39AutoVectorizingCopyWithAssumedAlignmentILi128EEENS4_14SM90_TMA_STOREES23_S25_S25_EEEvvEEEEvNT_6ParamsE,@"STO_CUDA_ENTRY STV_DEFAULT"
_ZN7cutlass13device_kernelINS_4gemm6kernel13GemmUniversalIN4cute5tupleIJiiiiEEENS1_10collective13CollectiveMmaINS1_35MainloopSm100TmaUmmaWarpSpecializedILi8ELi2ELi4ENS5_IJNS4_1CILi2EEENSA_ILi4EEENSA_ILi1EEEEEEEENS5_IJNSA_ILi256EEENSA_ILi128EEESH_EEEaNS5_IJlSD_lEEEaSJ_NS4_8TiledMMAINS4_8MMA_AtomIJNS4_21SM100_MMA_S8_2x1SM_SSIaaiLi256ELi128ELNS4_4UMMA5MajorE0ELSO_0ELNSN_8SaturateE0EEEEEENS4_6LayoutINS5_IJSD_SD_SD_EEENS5_IJNSA_ILi0EEESU_SU_EEEEENS5_IJNS4_10UnderscoreESX_SX_EEEEENS4_28SM100_TMA_2SM_LOAD_MULTICASTENS4_14ComposedLayoutINS4_7SwizzleILi3ELi4ELi3EEENS4_18smem_ptr_flag_bitsILi8EEENSS_INS5_IJNSA_ILi8EEESH_EEENS5_IJSH_SD_EEEEEEEvNS4_8identityENS4_18SM100_TMA_2SM_LOADES1A_vS1B_EENS_8epilogue10collective18CollectiveEpilogueINS1E_23Sm100TmaWarpSpecializedILi2ELi2ELi64ELb0ELb0EEEJNS5_IJSH_SH_SH_EEENS5_IJNSS_ISH_SD_EENSS_INSA_ILi64EEESD_EEEEEaSJ_aSJ_NS1E_6fusion15FusionCallbacksIS1I_NS1O_17LinearCombinationIaiaiLNS_15FloatRoundStyleE2EEES1J_S1N_JEEENS4_5SM1004TMEM4LOAD26SM100_TMEM_LOAD_32dp32b64xENS4_13SM90_TMA_LOADENS11_INS12_ILi2ELi4ELi3EEES15_NSS_INS5_IJS16_S1L_EEENS5_IJS1L_SD_EEEEEEENS4_39AutoVectorizingCopyWithAssumedAlignmentILi128EEENS4_14SM90_TMA_STOREES23_S25_S25_EEEvvEEEEvNT_6ParamsE:
[----:B------:R-:W1:Y:S01]  /*0000*/  LDC R1, c[0x0][0x37c] ;  /* 0x0000df00ff017b82 */ /* 0x000e620000000800 */
[----:B------:R-:W2:Y:S01]  /*0010*/  S2R R156, SR_TID.X ;  /* 0x00000000009c7919 */ /* 0x000ea20000002100 */
[----:B------:R-:W3:Y:S06]  /*0020*/  LDCU.64 UR8, c[0x0][0x890] ;  /* 0x00011200ff0877ac */ /* 0x000eec0008000a00 */
[----:B------:R-:W4:Y:S01]  /*0030*/  S2UR UR46, SR_CgaCtaId ;  /* 0x00000000002e79c3 */ /* 0x000f220000008800 */
[----:B------:R-:W-:Y:S02]  /*0040*/  PRMT R144, RZ, 0x7610, R144 ;  /* 0x00007610ff907816 */ /* 0x000fe40000000090 */
[----:B------:R-:W-:-:S02]  /*0050*/  ELECT P0, URZ, PT ;  /* 0x0000000000ff782f */ /* 0x000fc40003800000 */
[----:B---3--:R-:W-:-:S04]  /*0060*/  ISETP.NE.U32.AND P1, PT, RZ, UR8, PT ;  /* 0x00000008ff007c0c */ /* 0x008fc8000bf25070 */
[----:B------:R-:W-:Y:S01]  /*0070*/  ISETP.NE.AND.EX P2, PT, RZ, UR9, PT, P1 ;  /* 0x00000009ff007c0c */ /* 0x000fe2000bf45310 */
[----:B----4-:R-:W-:Y:S02]  /*0080*/  ULOP3.LUT UR45, UR46, 0x1, URZ, 0xc0, !UPT ;  /* 0x000000012e2d7892 */ /* 0x010fe4000f8ec0ff */
[----:B------:R-:W-:Y:S01]  /*0090*/  ULOP3.LUT UR47, UR46, 0x1, URZ, 0x3c, !UPT ;  /* 0x000000012e2f7892 */ /* 0x000fe2000f8e3cff */
[----:B--2---:R-:W-:-:S05]  /*00a0*/  SHF.R.U32.HI R145, RZ, 0x5, R156 ;  /* 0x00000005ff917819 */ /* 0x004fca000001169c */
[----:B------:R-:W2:Y:S02]  /*00b0*/  SHFL.IDX PT, R0, R145, RZ, 0x1f ;  /* 0x00001fff91007589 */ /* 0x000ea400000e0000 */
[----:B--2---:R-:W-:Y:S02]  /*00c0*/  R2UR UR25, R0 ;  /* 0x00000000001972ca */ /* 0x004fe400000e0000 */
[----:B-1----:R-:W-:Y:S05]  /*00d0*/  @P2 BRA `(.L_x_0) ;  /* 0x0000000000302947 */ /* 0x002fea0003800000 */
[----:B------:R-:W1:Y:S02]  /*00e0*/  LDCU.64 UR4, c[0x0][0x888] ;  /* 0x00011100ff0477ac */ /* 0x000e640008000a00 */
[----:B-1----:R-:W-:-:S04]  /*00f0*/  UISETP.NE.U32.AND UP0, UPT, UR4, URZ, UPT ;  /* 0x000000ff0400728c */ /* 0x002fc8000bf05070 */
[----:B------:R-:W-:-:S09]  /*0100*/  UISETP.NE.AND.EX UP0, UPT, UR5, URZ, UPT, UP0 ;  /* 0x000000ff0500728c */ /* 0x000fd2000bf05300 */
[----:B------:R-:W-:Y:S05]  /*0110*/  BRA.U !UP0, `(.L_x_1) ;  /* 0x0000000108147547 */ /* 0x000fea000b800000 */
[----:B------:R-:W1:Y:S01]  /*0120*/  LDC.64 R72, c[0x0][0x888] ;  /* 0x00022200ff487b82 */ /* 0x000e620000000a00 */
[----:B------:R-:W1:Y:S02]  /*0130*/  LDCU.64 UR4, c[0x0][0x358] ;  /* 0x00006b00ff0477ac */ /* 0x000e640008000a00 */
[----:B-1----:R1:W5:Y:S01]  /*0140*/  LDG.E R72, desc[UR4][R72.64] ;  /* 0x0000000448487981 */ /* 0x002362000c1e1900 */
[----:B------:R-:W-:Y:S01]  /*0150*/  HFMA2 R144, -RZ, RZ, 0, 5.9604644775390625e-08 ;  /* 0x00000001ff907431 */ /* 0x000fe200000001ff */
[----:B------:R-:W-:Y:S05]  /*0160*/  BRA `(.L_x_0) ;  /* 0x00000000000c7947 */ /* 0x000fea0003800000 */
.L_x_1:
[----:B------:R-:W1:Y:S01]  /*0170*/  LDCU UR4, c[0x0][0x880] ;  /* 0x00011000ff0477ac */ /* 0x000e620008000800 */
[----:B------:R-:W-:Y:S01]  /*0180*/  HFMA2 R144, -RZ, RZ, 0, 5.9604644775390625e-08 ;  /* 0x00000001ff907431 */ /* 0x000fe200000001ff */
[----:B-1----:R-:W-:-:S07]  /*0190*/  MOV R72, UR4 ;  /* 0x0000000400487c02 */ /* 0x002fce0008000f00 */
.L_x_0:
[----:B------:R-:W2:Y:S02]  /*01a0*/  LDCU.64 UR4, c[0x0][0x8b0] ;  /* 0x00011600ff0477ac */ /* 0x000ea40008000a00 */
[----:B--2---:R-:W-:-:S04]  /*01b0*/  UISETP.NE.U32.AND UP0, UPT, UR4, URZ, UPT ;  /* 0x000000ff0400728c */ /* 0x004fc8000bf05070 */
[----:B------:R-:W-:-:S09]  /*01c0*/  UISETP.NE.AND.EX UP0, UPT, UR5, URZ, UPT, UP0 ;  /* 0x000000ff0500728c */ /* 0x000fd2000bf05300 */
[----:B------:R-:W-:Y:S05]  /*01d0*/  BRA.U UP0, `(.L_x_2) ;  /* 0x0000000100287547 */ /* 0x000fea000b800000 */
[----:B------:R-:W2:Y:S02]  /*01e0*/  LDCU.64 UR4, c[0x0][0x8a8] ;  /* 0x00011500ff0477ac */ /* 0x000ea40008000a00 */
[----:B--2---:R-:W-:-:S04]  /*01f0*/  UISETP.NE.U32.AND UP0, UPT, UR4, URZ, UPT ;  /* 0x000000ff0400728c */ /* 0x004fc8000bf05070 */
[----:B------:R-:W-:-:S09]  /*0200*/  UISETP.NE.AND.EX UP0, UPT, UR5, URZ, UPT, UP0 ;  /* 0x000000ff0500728c */ /* 0x000fd2000bf05300 */
[----:B------:R-:W-:Y:S05]  /*0210*/  BRA.U !UP0, `(.L_x_3) ;  /* 0x0000000108107547 */ /* 0x000fea000b800000 */
[----:B------:R-:W2:Y:S01]  /*0220*/  LDC.64 R70, c[0x0][0x8a8] ;  /* 0x00022a00ff467b82 */ /* 0x000ea20000000a00 */
[----:B------:R-:W2:Y:S02]  /*0230*/  LDCU.64 UR4, c[0x0][0x358] ;  /* 0x00006b00ff0477ac */ /* 0x000ea40008000a00 */
[----:B--2---:R2:W5:Y:S01]  /*0240*/  LDG.E R70, desc[UR4][R70.64] ;  /* 0x0000000446467981 */ /* 0x004562000c1e1900 */
[----:B------:R-:W-:Y:S05]  /*0250*/  BRA `(.L_x_2) ;  /* 0x0000000000087947 */ /* 0x000fea0003800000 */
.L_x_3:
[----:B------:R-:W2:Y:S02]  /*0260*/  LDCU UR4, c[0x0][0x8a0] ;  /* 0x00011400ff0477ac */ /* 0x000ea40008000800 */
[----:B--2---:R-:W-:Y:S02]  /*0270*/  MOV R70, UR4 ;  /* 0x0000000400467c02 */ /* 0x004fe40008000f00 */
.L_x_2:
[----:B------:R-:W-:Y:S01]  /*0280*/  IMAD.U32 R0, RZ, RZ, UR25 ;  /* 0x00000019ff007e24 */ /* 0x000fe2000f8e00ff */
[----:B------:R-:W-:Y:S04]  /*0290*/  BSSY.RECONVERGENT B0, `(.L_x_4) ;  /* 0x000000c000007945 */ /* 0x000fe80003800200 */
[C---:B------:R-:W-:Y:S02]  /*02a0*/  ISETP.NE.OR P3, PT, R0.reuse, 0x1, !P0 ;  /* 0x000000010000780c */ /* 0x040fe40004765670 */
[----:B------:R-:W-:-:S11]  /*02b0*/  ISETP.NE.OR P2, PT, R0, 0x3, !P0 ;  /* 0x000000030000780c */ /* 0x000fd60004745670 */
[----:B------:R-:W-:Y:S05]  /*02c0*/  @P3 BRA `(.L_x_5) ;  /* 0x0000000000203947 */ /* 0x000fea0003800000 */
[----:B------:R-:W3:Y:S02]  /*02d0*/  LDCU.64 UR4, c[0x0][0x348] ;  /* 0x00006900ff0477ac */ /* 0x000ee40008000a00 */
[----:B---3--:R-:W-:Y:S02]  /*02e0*/  UIADD3 UR6, UP1, UPT, UR4, 0x80, URZ ;  /* 0x0000008004067890 */ /* 0x008fe4000ff3e0ff */
[----:B------:R-:W-:Y:S02]  /*02f0*/  UIADD3 UR4, UP0, UPT, UR4, 0x180, URZ ;  /* 0x0000018004047890 */ /* 0x000fe4000ff1e0ff */
[----:B------:R-:W-:Y:S02]  /*0300*/  UIADD3.X UR7, UPT, UPT, URZ, UR5, URZ, UP1, !UPT ;  /* 0x00000005ff077290 */ /* 0x000fe40008ffe4ff */
[----:B------:R-:W-:-:S07]  /*0310*/  UIADD3.X UR5, UPT, UPT, URZ, UR5, URZ, UP0, !UPT ;  /* 0x00000005ff057290 */ /* 0x000fce00087fe4ff */
[----:B------:R3:W-:Y:S02]  /*0320*/  UTMACCTL.PF [UR6] ;  /* 0x00000000060079b9 */ /* 0x0007e40008040000 */
[----:B------:R3:W-:Y:S02]  /*0330*/  UTMACCTL.PF [UR4] ;  /* 0x00000000040079b9 */ /* 0x0007e40008040000 */
[----:B---3--:R-:W-:Y:S01]  /*0340*/  NOP ;  /* 0x0000000000007918 */ /* 0x008fe20000000000 */
.L_x_5:
[----:B------:R-:W-:Y:S05]  /*0350*/  BSYNC.RECONVERGENT B0 ;  /* 0x0000000000007941 */ /* 0x000fea0003800200 */
.L_x_4:
[----:B------:R-:W-:Y:S04]  /*0360*/  BSSY.RECONVERGENT B0, `(.L_x_6) ;  /* 0x000000a000007945 */ /* 0x000fe80003800200 */
        /* <DEDUP_REMOVED lines=9> */
.L_x_7:
[----:B------:R-:W-:Y:S05]  /*0400*/  BSYNC.RECONVERGENT B0 ;  /* 0x0000000000007941 */ /* 0x000fea0003800200 */
.L_x_6:
[----:B------:R-:W3:Y:S01]  /*0410*/  LDCU.64 UR4, c[0x0][0x888] ;  /* 0x00011100ff0477ac */ /* 0x000ee20008000a00 */
[----:B------:R-:W-:Y:S01]  /*0420*/  ISETP.NE.AND.EX P1, PT, RZ, UR9, PT, P1 ;  /* 0x00000009ff007c0c */ /* 0x000fe2000bf25310 */
[----:B------:R-:W-:Y:S01]  /*0430*/  UPLOP3.LUT UP4, UPT, UPT, UPT, UPT, 0x80, 0x8 ;  /* 0x000000000008789c */ /* 0x000fe20003f8f070 */
[----:B---3--:R-:W-:-:S04]  /*0440*/  ISETP.NE.U32.AND P2, PT, RZ, UR4, PT ;  /* 0x00000004ff007c0c */ /* 0x008fc8000bf45070 */
[----:B------:R-:W-:-:S13]  /*0450*/  ISETP.NE.AND.EX P2, PT, RZ, UR5, PT, P2 ;  /* 0x00000005ff007c0c */ /* 0x000fda000bf45320 */
[----:B------:R-:W-:Y:S05]  /*0460*/  @P2 BRA P1, `(.L_x_8) ;  /* 0x0000000000282947 */ /* 0x000fea0000800000 */
[----:B-----5:R-:W-:Y:S01]  /*0470*/  R2UR UR6, R72 ;  /* 0x00000000480672ca */ /* 0x020fe200000e0000 */
[----:B------:R-:W-:Y:S02]  /*0480*/  UISETP.NE.U32.AND UP0, UPT, UR8, URZ, UPT ;  /* 0x000000ff0800728c */ /* 0x000fe4000bf05070 */
[----:B------:R-:W-:Y:S02]  /*0490*/  UISETP.NE.U32.AND UP1, UPT, UR4, URZ, UPT ;  /* 0x000000ff0400728c */ /* 0x000fe4000bf25070 */
[----:B------:R-:W-:Y:S02]  /*04a0*/  UISETP.NE.AND.EX UP2, UPT, UR9, URZ, UPT, UP0 ;  /* 0x000000ff0900728c */ /* 0x000fe4000bf45300 */
[----:B------:R-:W-:-:S04]  /*04b0*/  UISETP.NE.AND.EX UP0, UPT, UR5, URZ, UPT, UP1 ;  /* 0x000000ff0500728c */ /* 0x000fc8000bf05310 */
[----:B------:R-:W-:Y:S02]  /*04c0*/  USEL UR4, URZ, 0xffffffff, UP0 ;  /* 0xffffffffff047887 */ /* 0x000fe40008000000 */
[----:B------:R-:W-:-:S04]  /*04d0*/  UISETP.NE.AND UP1, UPT, UR6, URZ, UPT ;  /* 0x000000ff0600728c */ /* 0x000fc8000bf25270 */
[----:B------:R-:W-:-:S04]  /*04e0*/  @!UP2 USEL UR4, URZ, 0xffffffff, UP1 ;  /* 0xffffffffff04a887 */ /* 0x000fc80008800000 */
[----:B------:R-:W-:-:S04]  /*04f0*/  ULOP3.LUT UR4, UR4, 0x1, URZ, 0xc0, !UPT ;  /* 0x0000000104047892 */ /* 0x000fc8000f8ec0ff */
[----:B------:R-:W-:-:S11]  /*0500*/  UISETP.NE.U32.AND UP4, UPT, UR4, 0x1, UPT ;  /* 0x000000010400788c */ /* 0x000fd6000bf85070 */
.L_x_8:
[----:B------:R-:W3:Y:S01]  /*0510*/  SHFL.IDX PT, R0, R145, RZ, 0x1f ;  /* 0x00001fff91007589 */ /* 0x000ee200000e0000 */
[----:B------:R-:W-:-:S04]  /*0520*/  UISETP.NE.AND UP0, UPT, UR25, 0x2, UPT ;  /* 0x000000021900788c */ /* 0x000fc8000bf05270 */
[----:B------:R-:W-:Y:S02]  /*0530*/  UISETP.EQ.AND UP1, UPT, UR45, URZ, !UP0 ;  /* 0x000000ff2d00728c */ /* 0x000fe4000c722270 */
[----:B------:R-:W-:-:S04]  /*0540*/  USEL UR37, URZ, 0x1, UP0 ;  /* 0x00000001ff257887 */ /* 0x000fc80008000000 */
[----:B------:R-:W-:Y:S02]  /*0550*/  PLOP3.LUT P3, PT, P0, PT, UP1, 0x80, 0x8 ;  /* 0x000000000008781c */ /* 0x000fe4000076f018 */
[----:B---3--:R-:W-:-:S13]  /*0560*/  ISETP.NE.AND P1, PT, R0, RZ, PT ;  /* 0x000000ff0000720c */ /* 0x008fda0003f25270 */
[----:B------:R-:W-:Y:S05]  /*0570*/  @P1 BRA `(.L_x_9) ;  /* 0x0000000000741947 */ /* 0x000fea0003800000 */
[----:B------:R-:W-:Y:S01]  /*0580*/  UMOV UR4, 0x400 ;  /* 0x0000040000047882 */ /* 0x000fe20000000000 */
[----:B------:R-:W-:Y:S01]  /*0590*/  UMOV UR8, 0x1 ;  /* 0x0000000100087882 */ /* 0x000fe20000000000 */
[----:B------:R-:W-:Y:S01]  /*05a0*/  UMOV UR6, 0x4 ;  /* 0x0000000400067882 */ /* 0x000fe20000000000 */
[----:B------:R-:W-:Y:S02]  /*05b0*/  ULEA UR4, UR46, UR4, 0x18 ;  /* 0x000000042e047291 */ /* 0x000fe4000f8ec0ff */
[----:B------:R-:W-:-:S04]  /*05c0*/  UIADD3 UR8, UPT, UPT, -UR8, 0x100000, URZ ;  /* 0x0010000008087890 */ /* 0x000fc8000fffe1ff */
[----:B------:R-:W-:Y:S02]  /*05d0*/  USHF.L.U32 UR9, UR8, 0xb, URZ ;  /* 0x0000000b08097899 */ /* 0x000fe400080006ff */
[----:B------:R-:W-:Y:S02]  /*05e0*/  USHF.L.U32 UR8, UR8, 0x1, URZ ;  /* 0x0000000108087899 */ /* 0x000fe400080006ff */
[----:B------:R-:W-:-:S04]  /*05f0*/  UIADD3 UR6, UPT, UPT, -UR6, 0x100000, URZ ;  /* 0x0010000006067890 */ /* 0x000fc8000fffe1ff */
[----:B------:R-:W-:Y:S02]  /*0600*/  USHF.L.U32 UR7, UR6, 0xb, URZ ;  /* 0x0000000b06077899 */ /* 0x000fe400080006ff */
[----:B------:R-:W-:Y:S01]  /*0610*/  USHF.L.U32 UR6, UR6, 0x1, URZ ;  /* 0x0000000106067899 */ /* 0x000fe200080006ff */
[----:B------:R-:W-:Y:S01]  /*0620*/  ELECT P1, URZ, PT ;  /* 0x0000000000ff782f */ /* 0x000fe20003820000 */
[----:B------:R-:W3:Y:S02]  /*0630*/  FENCE.VIEW.ASYNC.S ;  /* 0x00000000000073c6 */ /* 0x000ee40000000000 */
[----:B---3--:R3:W4:Y:S08]  /*0640*/  SYNCS.EXCH.64 URZ, [UR4], UR8 ;  /* 0x0000000804ff75b2 */ /* 0x0087300008000100 */
[----:B------:R3:W1:Y:S01]  /*0650*/  SYNCS.EXCH.64 URZ, [UR4+0x40], UR6 ;  /* 0x0000400604ff75b2 */ /* 0x0006620008000100 */
        /* <DEDUP_REMOVED lines=13> */
[----:B------:R3:W1:Y:S02]  /*0730*/  SYNCS.EXCH.64 URZ, [UR4+0x78], UR6 ;  /* 0x0000780604ff75b2 */ /* 0x0006640008000100 */
[----:B---3--:R-:W-:Y:S01]  /*0740*/  NOP ;  /* 0x0000000000007918 */ /* 0x008fe20000000000 */
.L_x_9:
[----:B------:R-:W3:Y:S01]  /*0750*/  SHFL.IDX PT, R0, R145, RZ, 0x1f ;  /* 0x00001fff91007589 */ /* 0x000ee200000e0000 */
[----:B------:R-:W-:Y:S01]  /*0760*/  NOP ;  /* 0x0000000000007918 */ /* 0x000fe20000000000 */
[----:B---3--:R-:W-:-:S13]  /*0770*/  ISETP.NE.AND P1, PT, R0, 0x1, PT ;  /* 0x000000010000780c */ /* 0x008fda0003f25270 */
        /* <DEDUP_REMOVED lines=13> */
[----:B---3--:R3:W1:Y:S08]  /*0850*/  SYNCS.EXCH.64 URZ, [UR4+0x80], UR8 ;  /* 0x0000800804ff75b2 */ /* 0x0086700008000100 */
[----:B------:R3:W1:Y:S01]  /*0860*/  SYNCS.EXCH.64 URZ, [UR4+0x90], UR6 ;  /* 0x0000900604ff75b2 */ /* 0x0006620008000100 */
[----:B------:R3:W1:Y:S01]  /*0870*/  SYNCS.EXCH.64 URZ, [UR4+0x88], UR8 ;  /* 0x0000880804ff75b2 */ /* 0x0006620008000100 */
[----:B------:R3:W1:Y:S01]  /*0880*/  SYNCS.EXCH.64 URZ, [UR4+0x98], UR6 ;  /* 0x0000980604ff75b2 */ /* 0x0006620008000100 */
[----:B------:R-:W-:Y:S01]  /*0890*/  NOP ;  /* 0x0000000000007918 */ /* 0x000fe20000000000 */
.L_x_10:
[----:B------:R-:W2:Y:S01]  /*08a0*/  SHFL.IDX PT, R0, R145, RZ, 0x1f ;  /* 0x00001fff91007589 */ /* 0x000ea200000e0000 */
[----:B------:R-:W-:Y:S01]  /*08b0*/  NOP ;  /* 0x0000000000007918 */ /* 0x000fe20000000000 */
[----:B--2---:R-:W-:-:S13]  /*08c0*/  ISETP.NE.AND P1, PT, R0, 0x3, PT ;  /* 0x000000030000780c */ /* 0x004fda0003f25270 */
[----:B------:R-:W-:Y:S05]  /*08d0*/  @P1 BRA `(.L_x_11) ;  /* 0x00000000002c1947 */ /* 0x000fea0003800000 */
[----:B---3--:R-:W-:Y:S01]  /*08e0*/  UMOV UR6, 0x400 ;  /* 0x0000040000067882 */ /* 0x008fe20000000000 */
[----:B------:R-:W-:Y:S01]  /*08f0*/  UMOV UR4, 0x20 ;  /* 0x0000002000047882 */ /* 0x000fe20000000000 */
[----:B------:R-:W-:Y:S02]  /*0900*/  ULEA UR6, UR46, UR6, 0x18 ;  /* 0x000000062e067291 */ /* 0x000fe4000f8ec0ff */
[----:B------:R-:W-:-:S04]  /*0910*/  UIADD3 UR4, UPT, UPT, -UR4, 0x100000, URZ ;  /* 0x0010000004047890 */ /* 0x000fc8000fffe1ff */
[----:B------:R-:W-:Y:S02]  /*0920*/  USHF.L.U32 UR5, UR4, 0xb, URZ ;  /* 0x0000000b04057899 */ /* 0x000fe400080006ff */
[----:B------:R-:W-:Y:S01]  /*0930*/  USHF.L.U32 UR4, UR4, 0x1, URZ ;  /* 0x0000000104047899 */ /* 0x000fe200080006ff */
[----:B------:R-:W-:Y:S01]  /*0940*/  ELECT P1, URZ, PT ;  /* 0x0000000000ff782f */ /* 0x000fe20003820000 */
[----:B------:R-:W2:Y:S10]  /*0950*/  FENCE.VIEW.ASYNC.S ;  /* 0x00000000000073c6 */ /* 0x000eb40000000000 */
[----:B--2---:R2:W3:Y:S01]  /*0960*/  SYNCS.EXCH.64 URZ, [UR6+0xa0], UR4 ;  /* 0x0000a00406ff75b2 */ /* 0x0044e20008000100 */
[----:B------:R2:W1:Y:S01]  /*0970*/  SYNCS.EXCH.64 URZ, [UR6+0xa8], UR4 ;  /* 0x0000a80406ff75b2 */ /* 0x0004620008000100 */
[----:B------:R-:W-:Y:S01]  /*0980*/  NOP ;  /* 0x0000000000007918 */ /* 0x000fe20000000000 */
.L_x_11:
[----:B------:R-:W4:Y:S01]  /*0990*/  SHFL.IDX PT, R0, R145, RZ, 0x1f ;  /* 0x00001fff91007589 */ /* 0x000f2200000e0000 */
[----:B------:R-:W-:Y:S01]  /*09a0*/  NOP ;  /* 0x0000000000007918 */ /* 0x000fe20000000000 */
[----:B----4-:R-:W-:-:S13]  /*09b0*/  ISETP.NE.AND P1, PT, R0, 0x4, PT ;  /* 0x000000040000780c */ /* 0x010fda0003f25270 */
[----:B------:R-:W-:Y:S05]  /*09c0*/  @P1 BRA `(.L_x_12) ;  /* 0x0000000000481947 */ /* 0x000fea0003800000 */
[----:B--23--:R-:W-:Y:S01]  /*09d0*/  UMOV UR4, 0x720 ;  /* 0x0000072000047882 */ /* 0x00cfe20000000000 */
[----:B------:R-:W-:Y:S01]  /*09e0*/  UMOV UR6, 0x400 ;  /* 0x0000040000067882 */ /* 0x000fe20000000000 */
[----:B------:R-:W-:Y:S01]  /*09f0*/  USEL UR4, UR4, 0x620, UP4 ;  /* 0x0000062004047887 */ /* 0x000fe2000a000000 */
        /* <DEDUP_REMOVED lines=9> */
[----:B------:R-:W2:Y:S02]  /*0a90*/  FENCE.VIEW.ASYNC.S ;  /* 0x00000000000073c6 */ /* 0x000ea40000000000 */
[----:B--2---:R4:W2:Y:S08]  /*0aa0*/  SYNCS.EXCH.64 URZ, [UR6+0xb0], UR8 ;  /* 0x0000b00806ff75b2 */ /* 0x0048b00008000100 */
[----:B------:R4:W3:Y:S01]  /*0ab0*/  SYNCS.EXCH.64 URZ, [UR6+0xc0], UR4 ;  /* 0x0000c00406ff75b2 */ /* 0x0008e20008000100 */
[----:B------:R4:W1:Y:S01]  /*0ac0*/  SYNCS.EXCH.64 URZ, [UR6+0xb8], UR8 ;  /* 0x0000b80806ff75b2 */ /* 0x0008620008000100 */
[----:B------:R4:W1:Y:S02]  /*0ad0*/  SYNCS.EXCH.64 URZ, [UR6+0xc8], UR4 ;  /* 0x0000c80406ff75b2 */ /* 0x0008640008000100 */
[----:B----4-:R-:W-:Y:S01]  /*0ae0*/  NOP ;  /* 0x0000000000007918 */ /* 0x010fe20000000000 */
.L_x_12:
[----:B------:R-:W4:Y:S01]  /*0af0*/  SHFL.IDX PT, R0, R145, RZ, 0x1f ;  /* 0x00001fff91007589 */ /* 0x000f2200000e0000 */
[----:B------:R-:W-:Y:S01]  /*0b00*/  NOP ;  /* 0x0000000000007918 */ /* 0x000fe20000000000 */
[----:B----4-:R-:W-:-:S13]  /*0b10*/  ISETP.NE.AND P1, PT, R0, 0x5, PT ;  /* 0x000000050000780c */ /* 0x010fda0003f25270 */
[----:B------:R-:W-:Y:S05]  /*0b20*/  @P1 BRA `(.L_x_13) ;  /* 0x0000000000541947 */ /* 0x000fea0003800000 */
[----:B--23--:R-:W-:Y:S01]  /*0b30*/  UMOV UR4, 0x400 ;  /* 0x0000040000047882 */ /* 0x00cfe20000000000 */
        /* <DEDUP_REMOVED lines=14> */
[----:B------:R4:W1:Y:S01]  /*0c20*/  SYNCS.EXCH.64 URZ, [UR4+0xf8], UR8 ;  /* 0x0000f80804ff75b2 */ /* 0x0008620008000100 */
[----:B------:R4:W1:Y:S01]  /*0c30*/  SYNCS.EXCH.64 URZ, [UR4+0xe0], UR6 ;  /* 0x0000e00604ff75b2 */ /* 0x0008620008000100 */
[----:B------:R4:W1:Y:S01]  /*0c40*/  SYNCS.EXCH.64 URZ, [UR4+0x100], UR8 ;  /* 0x0001000804ff75b2 */ /* 0x0008620008000100 */
[----:B------:R4:W1:Y:S01]  /*0c50*/  SYNCS.EXCH.64 URZ, [UR4+0xe8], UR6 ;  /* 0x0000e80604ff75b2 */ /* 0x0008620008000100 */
[----:B------:R4:W1:Y:S02]  /*0c60*/  SYNCS.EXCH.64 URZ, [UR4+0x108], UR8 ;  /* 0x0001080804ff75b2 */ /* 0x0008640008000100 */
[----:B----4-:R-:W-:Y:S01]  /*0c70*/  NOP ;  /* 0x0000000000007918 */ /* 0x010fe20000000000 */
.L_x_13:
[----:B------:R-:W4:Y:S01]  /*0c80*/  SHFL.IDX PT, R0, R145, RZ, 0x1f ;  /* 0x00001fff91007589 */ /* 0x000f2200000e0000 */
[----:B------:R-:W-:Y:S01]  /*0c90*/  ISETP.NE.OR P0, PT, RZ, UR25, !P0 ;  /* 0x00000019ff007c0c */ /* 0x000fe2000c705670 */
[----:B------:R-:W-:Y:S01]  /*0ca0*/  NOP ;  /* 0x0000000000007918 */ /* 0x000fe20000000000 */
[----:B----4-:R-:W-:-:S13]  /*0cb0*/  ISETP.NE.AND P1, PT, R0, 0x3, PT ;  /* 0x000000030000780c */ /* 0x010fda0003f25270 */
[----:B------:R-:W-:Y:S05]  /*0cc0*/  @P1 BRA `(.L_x_14) ;  /* 0x0000000000341947 */ /* 0x000fea0003800000 */
[----:B--23--:R-:W-:Y:S01]  /*0cd0*/  UMOV UR4, 0x400 ;  /* 0x0000040000047882 */ /* 0x00cfe20000000000 */
[----:B------:R-:W-:Y:S01]  /*0ce0*/  UMOV UR6, 0x20 ;  /* 0x0000002000067882 */ /* 0x000fe20000000000 */
[----:B------:R-:W-:Y:S02]  /*0cf0*/  ULEA UR4, UR46, UR4, 0x18 ;  /* 0x000000042e047291 */ /* 0x000fe4000f8ec0ff */
[----:B------:R-:W-:-:S04]  /*0d00*/  UIADD3 UR6, UPT, UPT, -UR6, 0x100000, URZ ;  /* 0x0010000006067890 */ /* 0x000fc8000fffe1ff */
[----:B------:R-:W-:Y:S02]  /*0d10*/  USHF.L.U32 UR7, UR6, 0xb, URZ ;  /* 0x0000000b06077899 */ /* 0x000fe400080006ff */
[----:B------:R-:W-:Y:S01]  /*0d20*/  USHF.L.U32 UR6, UR6, 0x1, URZ ;  /* 0x0000000106067899 */ /* 0x000fe200080006ff */
[----:B------:R-:W-:Y:S01]  /*0d30*/  ELECT P1, URZ, PT ;  /* 0x0000000000ff782f */ /* 0x000fe20003820000 */
[----:B------:R-:W2:Y:S10]  /*0d40*/  FENCE.VIEW.ASYNC.S ;  /* 0x00000000000073c6 */ /* 0x000eb40000000000 */
[----:B--2---:R4:W2:Y:S01]  /*0d50*/  SYNCS.EXCH.64 URZ, [UR4+0x110], UR6 ;  /* 0x0001100604ff75b2 */ /* 0x0048a20008000100 */
[----:B------:R4:W3:Y:S01]  /*0d60*/  SYNCS.EXCH.64 URZ, [UR4+0x120], UR6 ;  /* 0x0001200604ff75b2 */ /* 0x0008e20008000100 */
[----:B------:R4:W1:Y:S01]  /*0d70*/  SYNCS.EXCH.64 URZ, [UR4+0x118], UR6 ;  /* 0x0001180604ff75b2 */ /* 0x0008620008000100 */
[----:B------:R4:W1:Y:S02]  /*0d80*/  SYNCS.EXCH.64 URZ, [UR4+0x128], UR6 ;  /* 0x0001280604ff75b2 */ /* 0x0008640008000100 */
[----:B----4-:R-:W-:Y:S01]  /*0d90*/  NOP ;  /* 0x0000000000007918 */ /* 0x010fe20000000000 */
.L_x_14:
[----:B------:R-:W-:Y:S01]  /*0da0*/  VOTEU.ALL UP0, P0 ;  /* 0x0000000000ff7886 */ /* 0x000fe20000000000 */
[----:B--23--:R-:W-:Y:S01]  /*0db0*/  UMOV UR4, 0x20 ;  /* 0x0000002000047882 */ /* 0x00cfe20000000000 */
[----:B------:R-:W2:Y:S01]  /*0dc0*/  LDCU UR7, c[0x0][0x36c] ;  /* 0x00006d80ff0777ac */ /* 0x000ea20008000800 */
[----:B------:R-:W-:Y:S01]  /*0dd0*/  NOP ;  /* 0x0000000000007918 */ /* 0x000fe20000000000 */
[----:B------:R-:W-:Y:S01]  /*0de0*/  LOP3.LUT R0, R156, 0x1f, RZ, 0xc0, !PT ;  /* 0x0000001f9c007812 */ /* 0x000fe200078ec0ff */
[----:B------:R-:W-:Y:S01]  /*0df0*/  @!UP0 UMOV UR6, 0x400 ;  /* 0x0000040000068882 */ /* 0x000fe20000000000 */
[----:B------:R-:W-:-:S04]  /*0e00*/  @!UP0 UIADD3 UR4, UPT, UPT, -UR4, 0x100000, URZ ;  /* 0x0010000004048890 */ /* 0x000fc8000fffe1ff */
[----:B------:R-:W-:Y:S02]  /*0e10*/  @!UP0 USHF.L.U32 UR5, UR4, 0xb, URZ ;  /* 0x0000000b04058899 */ /* 0x000fe400080006ff */
[----:B------:R-:W-:Y:S02]  /*0e20*/  @!UP0 USHF.L.U32 UR4, UR4, 0x1, URZ ;  /* 0x0000000104048899 */ /* 0x000fe400080006ff */
[----:B------:R-:W-:Y:S01]  /*0e30*/  @!UP0 ULEA UR6, UR46, UR6, 0x18 ;  /* 0x000000062e068291 */ /* 0x000fe2000f8ec0ff */
[----:B------:R-:W-:Y:S01]  /*0e40*/  VOTEU.ALL UP0, P0 ;  /* 0x0000000000ff7886 */ /* 0x000fe20000000000 */
[----:B------:R-:W-:Y:S02]  /*0e50*/  UISETP.NE.AND UP5, UPT, UR25, URZ, UPT ;  /* 0x000000ff1900728c */ /* 0x000fe4000bfa5270 */
[----:B--2---:R-:W-:Y:S01]  /*0e60*/  UISETP.EQ.U32.AND UP6, UPT, UR7, 0x1, UPT ;  /* 0x000000010700788c */ /* 0x004fe2000bfc2070 */
[----:B------:R-:W2:Y:S07]  /*0e70*/  FENCE.VIEW.ASYNC.S ;  /* 0x00000000000073c6 */ /* 0x000eae0000000000 */
[----:B--2---:R2:W3:Y:S01]  /*0e80*/  @!UP0 SYNCS.EXCH.64 URZ, [UR6+0x130], UR4 ;  /* 0x0001300406ff85b2 */ /* 0x0044e20008000100 */
[----:B------:R-:W-:Y:S05]  /*0e90*/  BRA.U !UP6, `(.L_x_15) ;  /* 0x000000010e087547 */ /* 0x000fea000b800000 */
[----:B-1-3--:R-:W-:Y:S01]  /*0ea0*/  UCGABAR_ARV ;  /* 0x00000000000079c7 */ /* 0x00afe20008000000 */
[----:B------:R-:W-:Y:S05]  /*0eb0*/  BRA `(.L_x_16) ;  /* 0x0000000000047947 */ /* 0x000fea0003800000 */
.L_x_15:
[----:B-1-3--:R-:W-:Y:S01]  /*0ec0*/  NOP ;  /* 0x0000000000007918 */ /* 0x00afe20000000000 */
.L_x_16:
[----:B------:R-:W1:Y:S01]  /*0ed0*/  S2UR UR28, SR_CTAID.X ;  /* 0x00000000001c79c3 */ /* 0x000e620000002500 */
[----:B------:R-:W-:-:S05]  /*0ee0*/  CS2R.32 R3, SR_CgaSize ;  /* 0x0000000000037805 */ /* 0x000fca0000008a00 */
[----:B------:R-:W-:-:S05]  /*0ef0*/  IMAD R3, R3, -0xa0, RZ ;  /* 0xffffff6003037824 */ /* 0x000fca00078e02ff */
[----:B--2---:R-:W-:-:S14]  /*0f00*/  R2UR UR5, R3 ;  /* 0x00000000030572ca */ /* 0x004fdc00000e0000 */
[----:B------:R-:W2:Y:S01]  /*0f10*/  LDCU UR5, c[0x0][UR5+0x2b0] ;  /* 0x00005600050577ac */ /* 0x000ea20008000800 */
[----:B------:R-:W-:-:S05]  /*0f20*/  CS2R.32 R3, SR_CgaSize ;  /* 0x0000000000037805 */ /* 0x000fca0000008a00 */
[----:B------:R-:W-:-:S05]  /*0f30*/  IMAD R3, R3, -0xa0, RZ ;  /* 0xffffff6003037824 */ /* 0x000fca00078e02ff */
[----:B------:R-:W-:-:S14]  /*0f40*/  R2UR UR4, R3 ;  /* 0x00000000030472ca */ /* 0x000fdc00000e0000 */
[----:B------:R-:W3:Y:S01]  /*0f50*/  LDCU UR4, c[0x0][UR4+0x2b4] ;  /* 0x00005680040477ac */ /* 0x000ee20008000800 */
[----:B------:R-:W4:Y:S01]  /*0f60*/  S2UR UR20, SR_CTAID.Y ;  /* 0x00000000001479c3 */ /* 0x000f220000002600 */
[----:B------:R-:W-:-:S05]  /*0f70*/  CS2R.32 R3, SR_CgaSize ;  /* 0x0000000000037805 */ /* 0x000fca0000008a00 */
[----:B------:R-:W-:-:S05]  /*0f80*/  IMAD R3, R3, -0xa0, RZ ;  /* 0xffffff6003037824 */ /* 0x000fca00078e02ff */
[----:B------:R-:W-:-:S14]  /*0f90*/  R2UR UR62, R3 ;  /* 0x00000000033e72ca */ /* 0x000fdc00000e0000 */
[----:B------:R-:W3:Y:S01]  /*0fa0*/  LDCU UR62, c[0x0][UR62+0x2a0] ;  /* 0x000054003e3e77ac */ /* 0x000ee20008000800 */
[----:B------:R-:W-:-:S05]  /*0fb0*/  CS2R.32 R3, SR_CgaSize ;  /* 0x0000000000037805 */ /* 0x000fca0000008a00 */
[----:B------:R-:W-:-:S05]  /*0fc0*/  IMAD R3, R3, -0xa0, RZ ;  /* 0xffffff6003037824 */ /* 0x000fca00078e02ff */
[----:B------:R-:W-:-:S14]  /*0fd0*/  R2UR UR61, R3 ;  /* 0x00000000033d72ca */ /* 0x000fdc00000e0000 */
[----:B------:R-:W3:Y:S01]  /*0fe0*/  LDCU UR61, c[0x0][UR61+0x2a4] ;  /* 0x000054803d3d77ac */ /* 0x000ee20008000800 */
[----:B------:R-:W-:Y:S01]  /*0ff0*/  UISETP.GT.U32.AND UP0, UPT, UR45, 0xffff, UPT ;  /* 0x0000ffff2d00788c */ /* 0x000fe2000bf04070 */
[----:B------:R-:W3:Y:S01]  /*1000*/  LDCU UR26, c[0x0][0xb24] ;  /* 0x00016480ff1a77ac */ /* 0x000ee20008000800 */
[----:B------:R-:W3:Y:S01]  /*1010*/  LDCU UR42, c[0x0][0xb24] ;  /* 0x00016480ff2a77ac */ /* 0x000ee20008000800 */
[----:B-1----:R-:W-:Y:S01]  /*1020*/  I2FP.F32.U32 R3, UR28 ;  /* 0x0000001c00037c45 */ /* 0x002fe20008201000 */
[----:B------:R-:W1:Y:S04]  /*1030*/  LDCU UR29, c[0x0][0xb30] ;  /* 0x00016600ff1d77ac */ /* 0x000e680008000800 */
[----:B--2---:R-:W-:Y:S01]  /*1040*/  FMUL R3, R3, UR5 ;  /* 0x0000000503037c20 */ /* 0x004fe20008400000 */
[----:B------:R-:W-:Y:S01]  /*1050*/  USEL UR5, UR45, 0xffff, !UP0 ;  /* 0x0000ffff2d057887 */ /* 0x000fe2000c000000 */
[----:B----4-:R-:W-:Y:S01]  /*1060*/  I2FP.F32.U32 R2, UR20 ;  /* 0x0000001400027c45 */ /* 0x010fe20008201000 */
[----:B------:R-:W-:-:S03]  /*1070*/  USHF.L.U32 UR24, UR46, 0xb, URZ ;  /* 0x0000000b2e187899 */ /* 0x000fc600080006ff */
[----:B------:R-:W2:Y:S01]  /*1080*/  F2I.U32.TRUNC.NTZ R3, R3 ;  /* 0x0000000300037305 */ /* 0x000ea2000020f000 */
[----:B------:R-:W-:Y:S01]  /*1090*/  ULOP3.LUT UR21, UR5, 0xffff, URZ, 0xc0, !UPT ;  /* 0x0000ffff05157892 */ /* 0x000fe2000f8ec0ff */
[----:B---3--:R-:W-:Y:S01]  /*10a0*/  FMUL R2, R2, UR4 ;  /* 0x0000000402027c20 */ /* 0x008fe20008400000 */
[----:B------:R-:W-:-:S05]  /*10b0*/  UMOV UR11, 0x55 ;  /* 0x00000055000b7882 */ /* 0x000fca0000000000 */
[----:B------:R-:W3:Y:S01]  /*10c0*/  F2I.U32.TRUNC.NTZ R2, R2 ;  /* 0x0000000200027305 */ /* 0x000ee2000020f000 */
[----:B--2---:R-:W-:Y:S02]  /*10d0*/  R2UR UR4, R3 ;  /* 0x00000000030472ca */ /* 0x004fe400000e0000 */
[----:B------:R-:W-:Y:S02]  /*10e0*/  PRMT R3, RZ, 0x7610, R3 ;  /* 0x00007610ff037816 */ /* 0x000fe40000000003 */
[----:B---3--:R-:W-:Y:S02]  /*10f0*/  R2UR UR6, R2 ;  /* 0x00000000020672ca */ /* 0x008fe400000e0000 */
[----:B------:R-:W-:-:S07]  /*1100*/  PRMT R2, RZ, 0x7610, R2 ;  /* 0x00007610ff027816 */ /* 0x000fce0000000002 */
[----:B------:R-:W-:-:S04]  /*1110*/  UIADD3 UR5, UPT, UPT, -UR4, URZ, URZ ;  /* 0x000000ff04057290 */ /* 0x000fc8000fffe1ff */
[----:B------:R-:W-:Y:S02]  /*1120*/  UIMAD UR62, UR62, UR5, UR28 ;  /* 0x000000053e3e72a4 */ /* 0x000fe4000f8e021c */
[----:B------:R-:W-:-:S04]  /*1130*/  UIADD3 UR4, UPT, UPT, -UR6, URZ, URZ ;  /* 0x000000ff06047290 */ /* 0x000fc8000fffe1ff */
[----:B------:R-:W-:Y:S01]  /*1140*/  UIMAD UR61, UR61, UR4, UR20 ;  /* 0x000000043d3d72a4 */ /* 0x000fe2000f8e0214 */
[----:B-1----:R-:W-:Y:S11]  /*1150*/  BRA.U UP5, `(.L_x_17) ;  /* 0x00000001055c7547 */ /* 0x002ff6000b800000 */
[----:B------:R-:W-:Y:S02]  /*1160*/  UISETP.GT.U32.AND UP0, UPT, UR62, 0x1, UPT ;  /* 0x000000013e00788c */ /* 0x000fe4000bf04070 */
[----:B------:R-:W-:Y:S02]  /*1170*/  ULOP3.LUT UR10, UR62, 0xfffffffe, URZ, 0xc0, !UPT ;  /* 0xfffffffe3e0a7892 */ /* 0x000fe4000f8ec0ff */
[----:B------:R-:W-:Y:S02]  /*1180*/  UISETP.NE.AND UP3, UPT, UR61, URZ, UP0 ;  /* 0x000000ff3d00728c */ /* 0x000fe40008765270 */
[----:B------:R-:W-:Y:S02]  /*1190*/  UISETP.NE.AND UP2, UPT, UR61, 0x1, UP0 ;  /* 0x000000013d00788c */ /* 0x000fe40008745270 */
[----:B------:R-:W-:Y:S02]  /*11a0*/  UISETP.NE.AND UP1, UPT, UR61, 0x2, UP0 ;  /* 0x000000023d00788c */ /* 0x000fe40008725270 */
[----:B------:R-:W-:-:S02]  /*11b0*/  UISETP.NE.AND UP0, UPT, UR61, 0x3, UP0 ;  /* 0x000000033d00788c */ /* 0x000fc40008705270 */
[----:B------:R-:W-:Y:S02]  /*11c0*/  USEL UR6, URZ, 0x1, UP3 ;  /* 0x00000001ff067887 */ /* 0x000fe40009800000 */
[----:B------:R-:W-:Y:S02]  /*11d0*/  USEL UR5, URZ, 0x4, UP2 ;  /* 0x00000004ff057887 */ /* 0x000fe40009000000 */
[----:B------:R-:W-:Y:S02]  /*11e0*/  USEL UR4, URZ, 0x10, UP1 ;  /* 0x00000010ff047887 */ /* 0x000fe40008800000 */
[----:B------:R-:W-:Y:S02]  /*11f0*/  USEL UR9, URZ, 0x40, UP0 ;  /* 0x00000040ff097887 */ /* 0x000fe40008000000 */
[----:B------:R-:W-:Y:S02]  /*1200*/  USEL UR8, URZ, 0x2, UP3 ;  /* 0x00000002ff087887 */ /* 0x000fe40009800000 */
[----:B------:R-:W-:-:S02]  /*1210*/  UIADD3 UR4, UPT, UPT, UR4, UR5, UR6 ;  /* 0x0000000504047290 */ /* 0x000fc4000fffe006 */
[----:B------:R-:W-:Y:S02]  /*1220*/  USEL UR6, URZ, 0x20, UP1 ;  /* 0x00000020ff067887 */ /* 0x000fe40008800000 */
[----:B------:R-:W-:Y:S02]  /*1230*/  USEL UR7, URZ, 0x8, UP2 ;  /* 0x00000008ff077887 */ /* 0x000fe40009000000 */
[----:B------:R-:W-:Y:S02]  /*1240*/  UIADD3 UR5, UPT, UPT, UR8, UR9, UR4 ;  /* 0x0000000908057290 */ /* 0x000fe4000fffe004 */
[----:B------:R-:W-:Y:S02]  /*1250*/  ULEA UR4, UR61, UR10, 0x1 ;  /* 0x0000000a3d047291 */ /* 0x000fe4000f8e08ff */
[----:B------:R-:W-:Y:S02]  /*1260*/  USEL UR8, URZ, 0x80, UP0 ;  /* 0x00000080ff087887 */ /* 0x000fe40008000000 */
[----:B------:R-:W-:-:S03]  /*1270*/  UIADD3 UR5, UPT, UPT, UR6, UR7, UR5 ;  /* 0x0000000706057290 */ /* 0x000fc6000fffe005 */
[----:B------:R-:W-:Y:S01]  /*1280*/  UMOV UR6, 0x3 ;  /* 0x0000000300067882 */ /* 0x000fe20000000000 */
[----:B------:R-:W-:Y:S02]  /*1290*/  UIADD3 UR5, UPT, UPT, UR5, UR8, URZ ;  /* 0x0000000805057290 */ /* 0x000fe4000fffe0ff */
[----:B------:R-:W-:-:S04]  /*12a0*/  USHF.L.U32 UR4, UR6, UR4, URZ ;  /* 0x0000000406047299 */ /* 0x000fc800080006ff */
[----:B------:R-:W-:Y:S02]  /*12b0*/  MOV R3, UR5 ;  /* 0x0000000500037c02 */ /* 0x000fe40008000f00 */
[----:B------:R-:W-:-:S07]  /*12c0*/  MOV R2, UR4 ;  /* 0x0000000400027c02 */ /* 0x000fce0008000f00 */
.L_x_17:
[----:B------:R-:W1:Y:S01]  /*12d0*/  S2UR UR36, SR_CTAID.Z ;  /* 0x00000000002479c3 */ /* 0x000e620000002700 */
[----:B------:R-:W-:Y:S02]  /*12e0*/  UISETP.GE.AND UP0, UPT, UR26, 0x1, UPT ;  /* 0x000000011a00788c */ /* 0x000fe4000bf06270 */
[----:B------:R-:W-:Y:S02]  /*12f0*/  UISETP.NE.AND UP3, UPT, UR25, 0x2, UPT ;  /* 0x000000021900788c */ /* 0x000fe4000bf65270 */
[----:B------:R-:W-:Y:S02]  /*1300*/  ULOP3.LUT UR24, UR24, 0x3000, URZ, 0xc0, !UPT ;  /* 0x0000300018187892 */ /* 0x000fe4000f8ec0ff */
[----:B------:R-:W-:Y:S01]  /*1310*/  USHF.L.U32 UR21, UR11, UR21, URZ ;  /* 0x000000150b157299 */ /* 0x000fe200080006ff */
[----:B------:R-:W-:Y:S02]  /*1320*/  UMOV UR16, UR28 ;  /* 0x0000001c00107c82 */ /* 0x000fe40008000000 */
[----:B------:R-:W-:Y:S09]  /*1330*/  BRA.U !UP0, `(.L_x_18) ;  /* 0x0000000108d47547 */ /* 0x000ff2000b800000 */
[----:B------:R-:W2:Y:S01]  /*1340*/  LDCU.128 UR12, c[0x0][0xb10] ;  /* 0x00016200ff0c77ac */ /* 0x000ea20008000c00 */
[----:B------:R-:W3:Y:S01]  /*1350*/  LDCU UR6, c[0x0][0x370] ;  /* 0x00006e00ff0677ac */ /* 0x000ee20008000800 */
[----:B------:R-:W4:Y:S01]  /*1360*/  LDCU UR5, c[0x0][0x374] ;  /* 0x00006e80ff0577ac */ /* 0x000f220008000800 */
[----:B------:R-:W1:Y:S01]  /*1370*/  LDCU UR27, c[0x0][0xb0c] ;  /* 0x00016180ff1b77ac */ /* 0x000e620008000800 */
[----:B------:R-:W1:Y:S01]  /*1380*/  LDCU UR4, c[0x0][0xb20] ;  /* 0x00016400ff0477ac */ /* 0x000e620008000800 */
[----:B------:R-:W1:Y:S01]  /*1390*/  LDCU.64 UR8, c[0x0][0xb28] ;  /* 0x00016500ff0877ac */ /* 0x000e620008000a00 */
[----:B--2---:R-:W-:Y:S02]  /*13a0*/  UISETP.NE.AND UP0, UPT, UR14, 0x1, UPT ;  /* 0x000000010e00788c */ /* 0x004fe4000bf05270 */
[----:B----4-:R-:W-:Y:S02]  /*13b0*/  UIMAD.WIDE.U32 UR10, UR5, UR15, URZ ;  /* 0x0000000f050a72a5 */ /* 0x010fe4000f8e00ff */
[----:B---3--:R-:W-:-:S02]  /*13c0*/  UIMAD.WIDE.U32 UR18, UR6, UR12, URZ ;  /* 0x0000000c061272a5 */ /* 0x008fc4000f8e00ff */
[----:B-1----:R-:W-:Y:S02]  /*13d0*/  UISETP.NE.AND UP1, UPT, UR27, 0x1, UPT ;  /* 0x000000011b00788c */ /* 0x002fe4000bf25270 */
[----:B------:R-:W-:Y:S01]  /*13e0*/  UISETP.NE.AND UP2, UPT, UR26, 0x1, UPT ;  /* 0x000000011a00788c */ /* 0x000fe2000bf45270 */
[----:B------:R-:W-:Y:S02]  /*13f0*/  UMOV UR10, UR11 ;  /* 0x0000000b000a7c82 */ /* 0x000fe40008000000 */
[----:B------:R-:W-:Y:S01]  /*1400*/  UMOV UR18, UR19 ;  /* 0x0000001300127c82 */ /* 0x000fe20008000000 */
[----:B------:R-:W-:Y:S02]  /*1410*/  @UP0 USHF.R.U32.HI UR5, URZ, UR4, UR10 ;  /* 0x00000004ff050299 */ /* 0x000fe4000801160a */
[----:B------:R-:W-:Y:S02]  /*1420*/  UIMAD.WIDE.U32 UR22, UR20, UR15, URZ ;  /* 0x0000000f141672a5 */ /* 0x000fe4000f8e00ff */
[----:B------:R-:W-:-:S02]  /*1430*/  UIMAD.WIDE.U32 UR10, UR5, UR8, URZ ;  /* 0x00000008050a72a5 */ /* 0x000fc4000f8e00ff */
[----:B------:R-:W-:Y:S02]  /*1440*/  @UP1 USHF.R.U32.HI UR6, URZ, UR13, UR18 ;  /* 0x0000000dff061299 */ /* 0x000fe40008011612 */
[----:B------:R-:W-:Y:S02]  /*1450*/  UIMAD.WIDE.U32 UR16, UR28, UR12, URZ ;  /* 0x0000000c1c1072a5 */ /* 0x000fe4000f8e00ff */
[----:B------:R-:W-:Y:S01]  /*1460*/  UIMAD.WIDE.U32 UR18, UR6, UR8, URZ ;  /* 0x00000008061272a5 */ /* 0x000fe2000f8e00ff */
[----:B------:R-:W-:Y:S01]  /*1470*/  UMOV UR22, UR23 ;  /* 0x0000001700167c82 */ /* 0x000fe20008000000 */
[----:B------:R-:W-:Y:S01]  /*1480*/  UMOV UR10, UR11 ;  /* 0x0000000b000a7c82 */ /* 0x000fe20008000000 */
[----:B------:R-:W-:Y:S02]  /*1490*/  USHF.R.U32.HI UR22, URZ, UR4, UR22 ;  /* 0x00000004ff167299 */ /* 0x000fe40008011616 */
[----:B------:R-:W-:Y:S02]  /*14a0*/  @UP2 USHF.R.U32.HI UR5, URZ, UR9, UR10 ;  /* 0x00000009ff052299 */ /* 0x000fe4000801160a */
[----:B------:R-:W-:Y:S01]  /*14b0*/  UMOV UR7, UR19 ;  /* 0x0000001300077c82 */ /* 0x000fe20008000000 */
[----:B------:R-:W-:Y:S01]  /*14c0*/  UMOV UR16, UR17 ;  /* 0x0000001100107c82 */ /* 0x000fe20008000000 */
[----:B------:R-:W-:-:S02]  /*14d0*/  @UP2 USHF.R.U32.HI UR6, URZ, UR9, UR7 ;  /* 0x00000009ff062299 */ /* 0x000fc40008011607 */
[----:B------:R-:W-:Y:S02]  /*14e0*/  USHF.R.U32.HI UR16, URZ, UR13, UR16 ;  /* 0x0000000dff107299 */ /* 0x000fe40008011610 */
[----:B------:R-:W-:Y:S02]  /*14f0*/  USEL UR4, UR20, UR22, !UP0 ;  /* 0x0000001614047287 */ /* 0x000fe4000c000000 */
[----:B------:R-:W-:Y:S02]  /*1500*/  UIMAD UR7, UR5, UR26, URZ ;  /* 0x0000001a050772a4 */ /* 0x000fe4000f8e02ff */
[----:B------:R-:W-:Y:S02]  /*1510*/  USEL UR5, UR28, UR16, !UP1 ;  /* 0x000000101c057287 */ /* 0x000fe4000c800000 */
[----:B------:R-:W-:Y:S02]  /*1520*/  UIMAD UR12, UR6, UR26, URZ ;  /* 0x0000001a060c72a4 */ /* 0x000fe4000f8e02ff */
[----:B------:R-:W-:-:S02]  /*1530*/  UISETP.GE.AND UP0, UPT, UR4, UR7, UPT ;  /* 0x000000070400728c */ /* 0x000fc4000bf06270 */
[----:B------:R-:W-:Y:S02]  /*1540*/  UIMAD.WIDE.U32 UR10, UR4, UR8, URZ ;  /* 0x00000008040a72a5 */ /* 0x000fe4000f8e00ff */
[----:B------:R-:W-:Y:S02]  /*1550*/  UISETP.GE.OR UP0, UPT, UR5, UR12, UP0 ;  /* 0x0000000c0500728c */ /* 0x000fe40008706670 */
[----:B------:R-:W-:Y:S02]  /*1560*/  UIMAD.WIDE.U32 UR12, UR5, UR8, URZ ;  /* 0x00000008050c72a5 */ /* 0x000fe4000f8e00ff */
[----:B------:R-:W-:Y:S01]  /*1570*/  UIADD3 UR10, UPT, UPT, -UR4, URZ, URZ ;  /* 0x000000ff040a7290 */ /* 0x000fe2000fffe1ff */
[----:B------:R-:W-:Y:S01]  /*1580*/  UMOV UR8, UR11 ;  /* 0x0000000b00087c82 */ /* 0x000fe20008000000 */
[----:B------:R-:W-:Y:S02]  /*1590*/  UIADD3 UR16, UPT, UPT, -UR5, URZ, URZ ;  /* 0x000000ff05107290 */ /* 0x000fe4000fffe1ff */
[----:B------:R-:W-:-:S03]  /*15a0*/  USHF.R.U32.HI UR8, URZ, UR9, UR8 ;  /* 0x00000009ff087299 */ /* 0x000fc60008011608 */
[----:B------:R-:W-:Y:S01]  /*15b0*/  @!UP0 UMOV UR7, UR13 ;  /* 0x0000000d00078c82 */ /* 0x000fe20008000000 */
[----:B------:R-:W-:Y:S02]  /*15c0*/  UIMAD UR20, UR14, UR10, UR20 ;  /* 0x0000000a0e1472a4 */ /* 0x000fe4000f8e0214 */
[----:B------:R-:W-:Y:S02]  /*15d0*/  USEL UR8, UR4, UR8, !UP2 ;  /* 0x0000000804087287 */ /* 0x000fe4000d000000 */
[----:B------:R-:W-:Y:S02]  /*15e0*/  @!UP0 USHF.R.U32.HI UR7, URZ, UR9, UR7 ;  /* 0x00000009ff078299 */ /* 0x000fe40008011607 */
[----:B------:R-:W-:Y:S02]  /*15f0*/  UIADD3 UR9, UPT, UPT, -UR8, URZ, URZ ;  /* 0x000000ff08097290 */ /* 0x000fe4000fffe1ff */
[----:B------:R-:W-:Y:S02]  /*1600*/  @!UP0 USEL UR7, UR5, UR7, !UP2 ;  /* 0x0000000705078287 */ /* 0x000fe4000d000000 */
[----:B------:R-:W-:-:S02]  /*1610*/  UIMAD UR9, UR26, UR9, UR4 ;  /* 0x000000091a0972a4 */ /* 0x000fc4000f8e0204 */
[----:B------:R-:W-:Y:S02]  /*1620*/  @!UP0 UIADD3 UR8, UPT, UPT, UR8, -UR7, URZ ;  /* 0x8000000708088290 */ /* 0x000fe4000fffe0ff */
[----:B------:R-:W-:Y:S02]  /*1630*/  @!UP0 UIMAD UR6, UR9, UR6, UR7 ;  /* 0x00000006090682a4 */ /* 0x000fe4000f8e0207 */
[----:B------:R-:W-:Y:S02]  /*1640*/  @!UP0 UIMAD UR4, UR8, UR26, UR5 ;  /* 0x0000001a080482a4 */ /* 0x000fe4000f8e0205 */
[----:B------:R-:W-:Y:S02]  /*1650*/  UIMAD UR16, UR27, UR16, UR28 ;  /* 0x000000101b1072a4 */ /* 0x000fe4000f8e021c */
[----:B------:R-:W-:Y:S01]  /*1660*/  UIMAD UR20, UR4, UR14, UR20 ;  /* 0x0000000e041472a4 */ /* 0x000fe2000f8e0214 */
[----:B------:R-:W-:Y:S02]  /*1670*/  @!UP0 UMOV UR5, UR6 ;  /* 0x0000000600058c82 */ /* 0x000fe40008000000 */
[----:B------:R-:W-:-:S12]  /*1680*/  UIMAD UR16, UR5, UR27, UR16 ;  /* 0x0000001b051072a4 */ /* 0x000fd8000f8e0210 */
.L_x_18:
[----:B------:R-:W-:-:S09]  /*1690*/  UISETP.NE.AND UP0, UPT, UR29, 0x1, UPT ;  /* 0x000000011d00788c */ /* 0x000fd2000bf05270 */
[----:B------:R-:W-:Y:S05]  /*16a0*/  BRA.U UP0, `(.L_x_19) ;  /* 0x0000000100447547 */ /* 0x000fea000b800000 */
[----:B------:R-:W2:Y:S01]  /*16b0*/  LDCU.128 UR8, c[0x0][0xb10] ;  /* 0x00016200ff0877ac */ /* 0x000ea20008000c00 */
[----:B------:R-:W3:Y:S01]  /*16c0*/  LDCU UR12, c[0x0][0xb0c] ;  /* 0x00016180ff0c77ac */ /* 0x000ee20008000800 */
[----:B------:R-:W4:Y:S01]  /*16d0*/  LDCU UR13, c[0x0][0xb20] ;  /* 0x00016400ff0d77ac */ /* 0x000f220008000800 */
[----:B--2---:R-:W-:Y:S02]  /*16e0*/  UIMAD.WIDE.U32 UR6, UR16, UR8, URZ ;  /* 0x00000008100672a5 */ /* 0x004fe4000f8e00ff */
[----:B------:R-:W-:Y:S02]  /*16f0*/  UIMAD.WIDE.U32 UR4, UR20, UR11, URZ ;  /* 0x0000000b140472a5 */ /* 0x000fe4000f8e00ff */
[----:B---3--:R-:W-:Y:S02]  /*1700*/  UISETP.NE.AND UP1, UPT, UR12, 0x1, UPT ;  /* 0x000000010c00788c */ /* 0x008fe4000bf25270 */
[----:B------:R-:W-:Y:S01]  /*1710*/  UISETP.NE.AND UP0, UPT, UR10, 0x1, UPT ;  /* 0x000000010a00788c */ /* 0x000fe2000bf05270 */
[----:B------:R-:W-:-:S02]  /*1720*/  UMOV UR6, UR7 ;  /* 0x0000000700067c82 */ /* 0x000fc40008000000 */
[----:B------:R-:W-:Y:S01]  /*1730*/  UMOV UR4, UR5 ;  /* 0x0000000500047c82 */ /* 0x000fe20008000000 */
[----:B------:R-:W-:Y:S02]  /*1740*/  USHF.R.U32.HI UR6, URZ, UR9, UR6 ;  /* 0x00000009ff067299 */ /* 0x000fe40008011606 */
[----:B----4-:R-:W-:Y:S02]  /*1750*/  USHF.R.U32.HI UR4, URZ, UR13, UR4 ;  /* 0x0000000dff047299 */ /* 0x010fe40008011604 */
[----:B------:R-:W-:Y:S02]  /*1760*/  USEL UR5, UR16, UR6, !UP1 ;  /* 0x0000000610057287 */ /* 0x000fe4000c800000 */
[----:B------:R-:W-:-:S04]  /*1770*/  USEL UR4, UR20, UR4, !UP0 ;  /* 0x0000000414047287 */ /* 0x000fc8000c000000 */
[----:B------:R-:W-:Y:S02]  /*1780*/  UIADD3 UR6, UPT, UPT, -UR4, UR5, URZ ;  /* 0x0000000504067290 */ /* 0x000fe4000fffe1ff */
[----:B------:R-:W-:Y:S02]  /*1790*/  UIADD3 UR4, UPT, UPT, UR4, -UR5, URZ ;  /* 0x8000000504047290 */ /* 0x000fe4000fffe0ff */
[----:B------:R-:W-:Y:S02]  /*17a0*/  UIMAD UR20, UR6, UR10, UR20 ;  /* 0x0000000a061472a4 */ /* 0x000fe4000f8e0214 */
[----:B------:R-:W-:-:S12]  /*17b0*/  UIMAD UR16, UR4, UR12, UR16 ;  /* 0x0000000c041072a4 */ /* 0x000fd8000f8e0210 */
.L_x_19:
[----:B------:R-:W-:Y:S05]  /*17c0*/  BRA.U !UP6, `(.L_x_20) ;  /* 0x000000010e0c7547 */ /* 0x000fea000b800000 */
[----:B------:R-:W-:Y:S01]  /*17d0*/  UCGABAR_WAIT ;  /* 0x0000000000007dc7 */ /* 0x000fe20008000000 */
[----:B------:R-:W-:Y:S01]  /*17e0*/  CCTL.IVALL ;  /* 0x00000000ff00798f */ /* 0x000fe20002000000 */
[----:B------:R-:W-:Y:S05]  /*17f0*/  BRA `(.L_x_21) ;  /* 0x0000000000047947 */ /* 0x000fea0003800000 */
.L_x_20:
[----:B------:R-:W-:Y:S06]  /*1800*/  BAR.SYNC.DEFER_BLOCKING 0x0 ;  /* 0x0000000000007b1d */ /* 0x000fec0000010000 */
.L_x_21:
[----:B------:R-:W-:Y:S05]  /*1810*/  BRA.U UP3, `(.L_x_22) ;  /* 0x0000001503787547 */ /* 0x000fea000b800000 */
[----:B------:R-:W2:Y:S01]  /*1820*/  LDCU UR6, c[0x0][0x38c] ;  /* 0x00007180ff0677ac */ /* 0x000ea20008000800 */
[----:B------:R-:W-:Y:S01]  /*1830*/  PLOP3.LUT P1, PT, PT, PT, UP4, 0x80, 0x8 ;  /* 0x000000000008781c */ /* 0x000fe20003f2f048 */
[----:B------:R-:W-:Y:S01]  /*1840*/  IMAD.MOV.U32 R12, RZ, RZ, 0x1 ;  /* 0x00000001ff0c7424 */ /* 0x000fe200078e00ff */
[----:B------:R-:W-:Y:S01]  /*1850*/  ISETP.NE.AND P2, PT, R0, RZ, P3 ;  /* 0x000000ff0000720c */ /* 0x000fe20001f45270 */
[----:B------:R-:W-:Y:S01]  /*1860*/  USHF.L.U32 UR7, UR28, 0x7, URZ ;  /* 0x000000071c077899 */ /* 0x000fe200080006ff */
[----:B------:R-:W-:Y:S01]  /*1870*/  PLOP3.LUT P1, PT, P1, PT, PT, 0x8, 0x80 ;  /* 0x000000000080781c */ /* 0x000fe20000f2e170 */
[----:B------:R-:W-:Y:S01]  /*1880*/  USHF.L.U32 UR47, UR28, 0x6, URZ ;  /* 0x000000061c2f7899 */ /* 0x000fe200080006ff */
[----:B------:R-:W-:Y:S01]  /*1890*/  CS2R R10, SRZ ;  /* 0x00000000000a7805 */ /* 0x000fe2000001ff00 */
[----:B------:R-:W-:Y:S01]  /*18a0*/  UISETP.NE.AND UP1, UPT, UR25, URZ, UPT ;  /* 0x000000ff1900728c */ /* 0x000fe2000bf25270 */
[----:B------:R-:W-:Y:S01]  /*18b0*/  IMAD.MOV.U32 R9, RZ, RZ, RZ ;  /* 0x000000ffff097224 */ /* 0x000fe200078e00ff */
[----:B------:R-:W3:Y:S01]  /*18c0*/  LDCU UR39, c[0x0][0x370] ;  /* 0x00006e00ff2777ac */ /* 0x000ee20008000800 */
[----:B------:R-:W-:Y:S01]  /*18d0*/  IMAD.MOV.U32 R8, RZ, RZ, 0x1 ;  /* 0x00000001ff087424 */ /* 0x000fe200078e00ff */
[----:B------:R-:W4:Y:S01]  /*18e0*/  LDCU.64 UR26, c[0x0][0x348] ;  /* 0x00006900ff1a77ac */ /* 0x000f220008000a00 */
[----:B--2---:R-:W-:-:S02]  /*18f0*/  UIADD3 UR5, UPT, UPT, UR6, 0x7f, URZ ;  /* 0x0000007f06057890 */ /* 0x004fc4000fffe0ff */
[----:B------:R-:W-:Y:S02]  /*1900*/  UIADD3 UR48, UPT, UPT, UR6, 0xfe, URZ ;  /* 0x000000fe06307890 */ /* 0x000fe4000fffe0ff */
[----:B------:R-:W-:Y:S01]  /*1910*/  USHF.R.S32.HI UR4, URZ, 0x1f, UR5 ;  /* 0x0000001fff047899 */ /* 0x000fe20008011405 */
[----:B------:R-:W2:Y:S03]  /*1920*/  LDCU UR38, c[0x0][0x374] ;  /* 0x00006e80ff2677ac */ /* 0x000ea60008000800 */
[----:B------:R-:W-:Y:S02]  /*1930*/  ULEA.HI UR4, UR4, UR5, URZ, 0x7 ;  /* 0x0000000504047291 */ /* 0x000fe4000f8f38ff */
[----:B------:R-:W-:Y:S02]  /*1940*/  UIADD3 UR5, UPT, UPT, UR6, -0x1, URZ ;  /* 0xffffffff06057890 */ /* 0x000fe4000fffe0ff */
[----:B------:R-:W-:-:S02]  /*1950*/  USHF.R.S32.HI UR41, URZ, 0x7, UR4 ;  /* 0x00000007ff297899 */ /* 0x000fc40008011404 */
[----:B------:R-:W-:Y:S02]  /*1960*/  UISETP.GE.U32.AND UP2, UPT, UR5, -0xff, UPT ;  /* 0xffffff010500788c */ /* 0x000fe4000bf46070 */
[----:B------:R-:W-:Y:S02]  /*1970*/  UISETP.LT.U32.AND UP0, UPT, UR41, 0x8, UPT ;  /* 0x000000082900788c */ /* 0x000fe4000bf01070 */
[----:B------:R-:W-:Y:S02]  /*1980*/  ULOP3.LUT UR5, UR7, 0x80, URZ, 0xc0, !UPT ;  /* 0x0000008007057892 */ /* 0x000fe4000f8ec0ff */
[----:B------:R-:W-:Y:S02]  /*1990*/  USEL UR40, UR41, 0x8, UP0 ;  /* 0x0000000829287887 */ /* 0x000fe40008000000 */
[----:B------:R-:W-:Y:S02]  /*19a0*/  ULEA.HI UR44, UR24, UR5, URZ, 0x19 ;  /* 0x00000005182c7291 */ /* 0x000fe4000f8fc8ff */
[----:B------:R-:W-:-:S02]  /*19b0*/  UIADD3 UR4, UPT, UPT, UR40, -0x1, URZ ;  /* 0xffffffff28047890 */ /* 0x000fc4000fffe0ff */
[----:B------:R-:W-:Y:S02]  /*19c0*/  @UP2 UIADD3 UR4, UPT, UPT, UR40, URZ, URZ ;  /* 0x000000ff28042290 */ /* 0x000fe4000fffe0ff */
[----:B------:R-:W-:Y:S02]  /*19d0*/  ULOP3.LUT UR47, UR47, 0x40, URZ, 0xc0, !UPT ;  /* 0x000000402f2f7892 */ /* 0x000fe4000f8ec0ff */
[----:B------:R-:W-:Y:S02]  /*19e0*/  USEL UR25, UR37, 0x2, UP1 ;  /* 0x0000000225197887 */ /* 0x000fe40008800000 */
[----:B------:R-:W-:Y:S02]  /*19f0*/  UIADD3 UR45, UPT, UPT, UR41, -UR40, URZ ;  /* 0x80000028292d7290 */ /* 0x000fe4000fffe0ff */
[----:B------:R-:W-:Y:S02]  /*1a00*/  UIADD3 UR28, UPT, UPT, UR4, 0x1, URZ ;  /* 0x00000001041c7890 */ /* 0x000fe4000fffe0ff */
[----:B------:R-:W-:Y:S01]  /*1a10*/  UIADD3 UR43, UPT, UPT, -UR4, URZ, URZ ;  /* 0x000000ff042b7290 */ /* 0x000fe2000fffe1ff */
[----:B--234-:R-:W-:-:S11]  /*1a20*/  UMOV UR5, URZ ;  /* 0x000000ff00057c82 */ /* 0x01cfd60008000000 */
.L_x_42:
[----:B------:R-:W-:Y:S01]  /*1a30*/  UISETP.NE.AND UP0, UPT, UR46, URZ, UPT ;  /* 0x000000ff2e00728c */ /* 0x000fe2000bf05270 */
[----:B------:R-:W2:Y:S08]  /*1a40*/  S2UR UR46, SR_CgaCtaId ;  /* 0x00000000002e79c3 */ /* 0x000eb00000008800 */
[----:B-1----:R-:W-:Y:S05]  /*1a50*/  BRA.U UP0, `(.L_x_23) ;  /* 0x0000000100347547 */ /* 0x002fea000b800000 */
[----:B------:R-:W3:Y:S01]  /*1a60*/  S2R R0, SR_CgaCtaId ;  /* 0x0000000000007919 */ /* 0x000ee20000008800 */
[----:B------:R-:W-:Y:S02]  /*1a70*/  MOV R3, 0x400 ;  /* 0x0000040000037802 */ /* 0x000fe40000000f00 */
[----:B------:R-:W-:Y:S02]  /*1a80*/  SHF.L.U32 R2, R8, 0x1f, RZ ;  /* 0x0000001f08027819 */ /* 0x000fe400000006ff */
[----:B---3--:R-:W-:-:S05]  /*1a90*/  LEA R0, R0, R3, 0x18 ;  /* 0x0000000300007211 */ /* 0x008fca00078ec0ff */
[----:B------:R-:W-:-:S04]  /*1aa0*/  IMAD R3, R9, 0x8, R0 ;  /* 0x0000000809037824 */ /* 0x000fc800078e0200 */
[----:B------:R-:W3:Y:S02]  /*1ab0*/  SYNCS.PHASECHK.TRANS64.TRYWAIT P0, [R3+URZ+0x120], R2 ;  /* 0x00012002030075a7 */ /* 0x000ee400080011ff */
[----:B---3--:R-:W-:Y:S05]  /*1ac0*/  @!P0 BRA `(.L_x_24) ;  /* 0x0000007400ec8947 */ /* 0x008fea0003800000 */
.L_x_127:
[----:B------:R-:W-:Y:S01]  /*1ad0*/  VIADD R9, R9, 0x1 ;  /* 0x0000000109097836 */ /* 0x000fe20000000000 */
[----:B------:R3:W-:Y:S04]  /*1ae0*/  SYNCS.ARRIVE.TRANS64.A1T0 RZ, [R3+URZ+0x110], RZ ;  /* 0x000110ff03ff79a7 */ /* 0x0007e800081000ff */
[----:B------:R-:W-:-:S04]  /*1af0*/  ISETP.NE.AND P0, PT, R9, 0x2, PT ;  /* 0x000000020900780c */ /* 0x000fc80003f05270 */
[----:B------:R-:W-:Y:S02]  /*1b00*/  SEL R9, R9, RZ, P0 ;  /* 0x000000ff09097207 */ /* 0x000fe40000000000 */
[----:B---3--:R-:W-:-:S04]  /*1b10*/  SEL R3, RZ, 0x1, P0 ;  /* 0x00000001ff037807 */ /* 0x008fc80000000000 */
[----:B------:R-:W-:-:S07]  /*1b20*/  LOP3.LUT R8, R8, R3, RZ, 0x3c, !PT ;  /* 0x0000000308087212 */ /* 0x000fce00078e3cff */
.L_x_23:
[----:B------:R-:W-:Y:S01]  /*1b30*/  UMOV UR6, 0x400 ;  /* 0x0000040000067882 */ /* 0x000fe20000000000 */
[----:B------:R-:W-:Y:S01]  /*1b40*/  SHF.L.U32 R0, R12, 0x1f, RZ ;  /* 0x0000001f0c007819 */ /* 0x000fe200000006ff */
[----:B--2---:R-:W-:Y:S02]  /*1b50*/  ULEA UR6, UR46, UR6, 0x18 ;  /* 0x000000062e067291 */ /* 0x004fe4000f8ec0ff */
[----:B------:R-:W-:Y:S02]  /*1b60*/  UISETP.GE.U32.AND UP0, UPT, UR48, 0xff, UPT ;  /* 0x000000ff3000788c */ /* 0x000fe4000bf06070 */
[----:B------:R-:W-:Y:S02]  /*1b70*/  ULEA UR4, UR5, UR6, 0x3 ;  /* 0x0000000605047291 */ /* 0x000fe4000f8e18ff */
[----:B------:R-:W-:Y:S01]  /*1b80*/  ULEA UR11, UR20, UR47, 0x7 ;  /* 0x0000002f140b7291 */ /* 0x000fe2000f8e38ff */
[----:B------:R-:W-:-:S06]  /*1b90*/  UMOV UR7, URZ ;  /* 0x000000ff00077c82 */ /* 0x000fcc0008000000 */
[----:B------:R2:W3:Y:S01]  /*1ba0*/  SYNCS.PHASECHK.TRANS64.TRYWAIT P0, [UR4+0x40], R0 ;  /* 0x00004000ff0075a7 */ /* 0x0004e20008001104 */
[----:B------:R-:W-:-:S04]  /*1bb0*/  ULEA.HI UR4, UR16, UR16, URZ, 0x1 ;  /* 0x0000001010047291 */ /* 0x000fc8000f8f08ff */
[----:B------:R-:W-:-:S04]  /*1bc0*/  USHF.L.U32 UR4, UR4, 0x7, URZ ;  /* 0x0000000704047899 */ /* 0x000fc800080006ff */
[----:B------:R-:W-:-:S04]  /*1bd0*/  ULOP3.LUT UR35, UR4, 0xffffff00, URZ, 0xc0, !UPT ;  /* 0xffffff0004237892 */ /* 0x000fc8000f8ec0ff */
[----:B------:R-:W-:Y:S01]  /*1be0*/  UIADD3 UR35, UPT, UPT, UR44, UR35, URZ ;  /* 0x000000232c237290 */ /* 0x000fe2000fffe0ff */
[----:B------:R-:W-:Y:S11]  /*1bf0*/  BRA.U !UP0, `(.L_x_25) ;  /* 0x0000000108c47547 */ /* 0x000ff6000b800000 */
[----:B------:R-:W-:Y:S01]  /*1c00*/  UMOV UR13, UR43 ;  /* 0x0000002b000d7c82 */ /* 0x000fe20008000000 */
[----:B------:R-:W-:Y:S01]  /*1c10*/  UMOV UR4, UR5 ;  /* 0x0000000500047c82 */ /* 0x000fe20008000000 */
[----:B------:R-:W-:-:S05]  /*1c20*/  UMOV UR34, URZ ;  /* 0x000000ff00227c82 */ /* 0x000fca0008000000 */
.L_x_31:
[----:B------:R-:W-:Y:S01]  /*1c30*/  ULEA UR33, UR4, UR6, 0x3 ;  /* 0x0000000604217291 */ /* 0x000fe2000f8e18ff */
[----:B---3--:R-:W-:Y:S01]  /*1c40*/  @P3 MOV R2, 0xc000 ;  /* 0x0000c00000023802 */ /* 0x008fe20000000f00 */
[----:B-1-34-:R-:W-:Y:S10]  /*1c50*/  @P0 BRA `(.L_x_26) ;  /* 0x00000000000c0947 */ /* 0x01aff40003800000 */
[----:B------:R-:W-:-:S04]  /*1c60*/  SHF.L.U32 R3, R12, 0x1f, RZ ;  /* 0x0000001f0c037819 */ /* 0x000fc800000006ff */
[----:B------:R-:W3:Y:S02]  /*1c70*/  SYNCS.PHASECHK.TRANS64.TRYWAIT P0, [UR33+0x40], R3 ;  /* 0x00004003ff0075a7 */ /* 0x000ee40008001121 */
[----:B---3--:R-:W-:Y:S05]  /*1c80*/  @!P0 BRA `(.L_x_27) ;  /* 0x0000007400908947 */ /* 0x008fea0003800000 */
.L_x_26:
[----:B------:R3:W-:Y:S01]  /*1c90*/  @P3 SYNCS.ARRIVE.TRANS64 RZ, [UR33], R2 ;  /* 0x00000002ffff39a7 */ /* 0x0007e20008000021 */
[----:B------:R-:W-:Y:S02]  /*1ca0*/  ULOP3.LUT UR5, UR25, 0x2, URZ, 0xfc, !UPT ;  /* 0x0000000219057892 */ /* 0x000fe4000f8efcff */
[----:B------:R-:W-:Y:S02]  /*1cb0*/  UIADD3 UR13, UPT, UPT, UR13, 0x1, URZ ;  /* 0x000000010d0d7890 */ /* 0x000fe4000fffe0ff */
[----:B------:R-:W-:Y:S02]  /*1cc0*/  UISETP.NE.AND UP0, UPT, UR5, 0x2, UPT ;  /* 0x000000020500788c */ /* 0x000fe4000bf05270 */
[----:B------:R-:W-:-:S07]  /*1cd0*/  UISETP.NE.AND UP2, UPT, UR13, 0x1, UPT ;  /* 0x000000010d00788c */ /* 0x000fce000bf45270 */
[----:B------:R-:W-:Y:S05]  /*1ce0*/  BRA.U UP0, `(.L_x_28) ;  /* 0x0000000100047547 */ /* 0x000fea000b800000 */
[----:B-1----:R-:W-:Y:S05]  /*1cf0*/  BPT.TRAP 0x1 ;  /* 0x000000040000795c */ /* 0x002fea0000300000 */
.L_x_28:
[----:B------:R-:W-:Y:S04]  /*1d00*/  BSSY.RECONVERGENT B0, `(.L_x_29) ;  /* 0x0000003000007945 */ /* 0x000fe80003800200 */
[----:B------:R-:W-:Y:S05]  /*1d10*/  @!P2 BRA `(.L_x_30) ;  /* 0x000000000004a947 */ /* 0x000fea0003800000 */
[----:B-1----:R-:W-:Y:S05]  /*1d20*/  BPT.TRAP 0x1 ;  /* 0x000000040000795c */ /* 0x002fea0000300000 */
.L_x_30:
[----:B-1----:R-:W-:Y:S05]  /*1d30*/  BSYNC.RECONVERGENT B0 ;  /* 0x0000000000007941 */ /* 0x002fea0003800200 */
.L_x_29:
[----:B------:R-:W-:Y:S02]  /*1d40*/  UIADD3 UR5, UPT, UPT, UR4, 0x1, URZ ;  /* 0x0000000104057890 */ /* 0x000fe4000fffe0ff */
[----:B------:R-:W-:Y:S02]  /*1d50*/  ULEA UR32, UR4, UR24, 0xe ;  /* 0x0000001804207291 */ /* 0x000fe4000f8e70ff */
[----:B------:R-:W-:Y:S02]  /*1d60*/  UISETP.NE.AND UP0, UPT, UR5, 0x8, UPT ;  /* 0x000000080500788c */ /* 0x000fe4000bf05270 */
[----:B------:R-:W-:Y:S02]  /*1d70*/  UIADD3 UR16, UP1, UPT, UR26, 0x80, URZ ;  /* 0x000000801a107890 */ /* 0x000fe4000ff3e0ff */
[----:B------:R-:W-:Y:S02]  /*1d80*/  USEL UR8, URZ, 0x1, UP0 ;  /* 0x00000001ff087887 */ /* 0x000fe40008000000 */
[----:B------:R-:W-:-:S02]  /*1d90*/  USEL UR5, UR5, URZ, UP0 ;  /* 0x000000ff05057287 */ /* 0x000fc40008000000 */
[----:B------:R-:W-:Y:S02]  /*1da0*/  UIADD3 UR14, UP0, UPT, UR26, 0x180, URZ ;  /* 0x000001801a0e7890 */ /* 0x000fe4000ff1e0ff */
[----:B------:R-:W-:Y:S01]  /*1db0*/  LOP3.LUT R12, R12, UR8, RZ, 0x3c, !PT ;  /* 0x000000080c0c7c12 */ /* 0x000fe2000f8e3cff */
[----:B------:R-:W-:Y:S02]  /*1dc0*/  ULEA UR8, UR4, UR6, 0xd ;  /* 0x0000000604087291 */ /* 0x000fe4000f8e68ff */
[----:B------:R-:W-:Y:S01]  /*1dd0*/  ULEA UR7, UR5, UR6, 0x3 ;  /* 0x0000000605077291 */ /* 0x000fe2000f8e18ff */
[----:B--2---:R-:W-:Y:S01]  /*1de0*/  SHF.L.U32 R0, R12, 0x1f, RZ ;  /* 0x0000001f0c007819 */ /* 0x004fe200000006ff */
[----:B------:R-:W-:Y:S02]  /*1df0*/  ULOP3.LUT UR33, UR33, 0xfefffff8, URZ, 0xc0, !UPT ;  /* 0xfefffff821217892 */ /* 0x000fe4000f8ec0ff */
[----:B------:R-:W-:Y:S02]  /*1e00*/  UIADD3.X UR17, UPT, UPT, URZ, UR27, URZ, UP1, !UPT ;  /* 0x0000001bff117290 */ /* 0x000fe40008ffe4ff */
[----:B------:R-:W-:-:S02]  /*1e10*/  UIADD3 UR32, UPT, UPT, UR6, 0x8400, UR32 ;  /* 0x0000840006207890 */ /* 0x000fc4000fffe020 */
[----:B------:R-:W-:Y:S01]  /*1e20*/  UPRMT UR4, URZ, 0x5410, UR21 ;  /* 0x00005410ff047896 */ /* 0x000fe20008000015 */
[----:B------:R4:W1:Y:S01]  /*1e30*/  SYNCS.PHASECHK.TRANS64.TRYWAIT P0, [UR7+0x40], R0 ;  /* 0x00004000ff0075a7 */ /* 0x0008620008001107 */
[----:B------:R-:W-:Y:S02]  /*1e40*/  UIADD3 UR8, UPT, UPT, UR8, 0x28400, URZ ;  /* 0x0002840008087890 */ /* 0x000fe4000fffe0ff */
[----:B------:R-:W-:Y:S01]  /*1e50*/  UIADD3.X UR15, UPT, UPT, URZ, UR27, URZ, UP0, !UPT ;  /* 0x0000001bff0f7290 */ /* 0x000fe200087fe4ff */
[----:B------:R-:W-:Y:S01]  /*1e60*/  UMOV UR18, 0x0 ;  /* 0x0000000000127882 */ /* 0x000fe20000000000 */
[----:B------:R-:W-:Y:S01]  /*1e70*/  UMOV UR19, 0x10000000 ;  /* 0x1000000000137882 */ /* 0x000fe20000000000 */
[----:B------:R-:W-:Y:S01]  /*1e80*/  UMOV UR10, UR34 ;  /* 0x00000022000a7c82 */ /* 0x000fe20008000000 */
[----:B------:R-:W-:Y:S01]  /*1e90*/  UMOV UR12, UR36 ;  /* 0x00000024000c7c82 */ /* 0x000fe20008000000 */
[----:B------:R-:W-:Y:S01]  /*1ea0*/  UMOV UR9, UR33 ;  /* 0x0000002100097c82 */ /* 0x000fe20008000000 */
[----:B------:R2:W-:Y:S01]  /*1eb0*/  UTMALDG.3D.MULTICAST.2CTA [UR32], [UR16], UR4, desc[UR18] ;  /* 0x00001220100073b4 */ /* 0x0005e20008211804 */
[----:B------:R-:W-:-:S02]  /*1ec0*/  UMOV UR7, UR28 ;  /* 0x0000001c00077c82 */ /* 0x000fc40008000000 */
[----:B------:R4:W-:Y:S01]  /*1ed0*/  UTMALDG.3D.2CTA [UR8], [UR14], desc[UR18] ;  /* 0x000012080e0075b4 */ /* 0x0009e20008211000 */
[----:B--2---:R-:W-:Y:S01]  /*1ee0*/  UIADD3 UR34, UPT, UPT, UR34, 0x80, URZ ;  /* 0x0000008022227890 */ /* 0x004fe2000fffe0ff */
[----:B------:R-:W-:Y:S01]  /*1ef0*/  UMOV UR4, UR5 ;  /* 0x0000000500047c82 */ /* 0x000fe20008000000 */
[----:B------:R-:W-:Y:S10]  /*1f00*/  BRA.U UP2, `(.L_x_31) ;  /* 0xfffffffd02487547 */ /* 0x000ff4000b83ffff */
.L_x_25:
[----:B------:R-:W-:Y:S01]  /*1f10*/  ULEA UR4, UR5, UR6, 0x3 ;  /* 0x0000000605047291 */ /* 0x000fe2000f8e18ff */
[----:B--2-4-:R-:W-:Y:S01]  /*1f20*/  SHF.L.U32 R0, R12, 0x1f, RZ ;  /* 0x0000001f0c007819 */ /* 0x014fe200000006ff */
[----:B------:R-:W-:Y:S01]  /*1f30*/  @!P1 SYNCS.ARRIVE.TRANS64.A1T0 RZ, [UR6+0xa8], RZ ;  /* 0x0000a8ffffff99a7 */ /* 0x000fe20008100006 */
[----:B------:R-:W-:-:S06]  /*1f40*/  UISETP.GT.AND UP0, UPT, UR41, UR40, UPT ;  /* 0x000000282900728c */ /* 0x000fcc000bf04270 */
[----:B-1-3--:R1:W2:Y:S03]  /*1f50*/  SYNCS.PHASECHK.TRANS64.TRYWAIT P0, [UR4+0x40], R0 ;  /* 0x00004000ff0075a7 */ /* 0x00a2a60008001104 */
[----:B------:R-:W-:Y:S05]  /*1f60*/  BRA.U !UP0, `(.L_x_32) ;  /* 0x0000000108c47547 */ /* 0x000fea000b800000 */
[----:B------:R-:W-:Y:S01]  /*1f70*/  UIADD3 UR13, UPT, UPT, UR45, UR7, URZ ;  /* 0x000000072d0d7290 */ /* 0x000fe2000fffe0ff */
[----:B------:R-:W-:-:S11]  /*1f80*/  UMOV UR4, UR5 ;  /* 0x0000000500047c82 */ /* 0x000fd60008000000 */
.L_x_38:
[----:B------:R-:W-:Y:S01]  /*1f90*/  ULEA UR17, UR4, UR6, 0x3 ;  /* 0x0000000604117291 */ /* 0x000fe2000f8e18ff */
[----:B--2---:R-:W-:Y:S01]  /*1fa0*/  @P3 MOV R2, 0xc000 ;  /* 0x0000c00000023802 */ /* 0x004fe20000000f00 */
[----:B--2-4-:R-:W-:Y:S10]  /*1fb0*/  @P0 BRA `(.L_x_33) ;  /* 0x00000000000c0947 */ /* 0x014ff40003800000 */
[----:B------:R-:W-:-:S04]  /*1fc0*/  SHF.L.U32 R3, R12, 0x1f, RZ ;  /* 0x0000001f0c037819 */ /* 0x000fc800000006ff */
[----:B------:R-:W2:Y:S02]  /*1fd0*/  SYNCS.PHASECHK.TRANS64.TRYWAIT P0, [UR17+0x40], R3 ;  /* 0x00004003ff0075a7 */ /* 0x000ea40008001111 */
[----:B--2---:R-:W-:Y:S05]  /*1fe0*/  @!P0 BRA `(.L_x_34) ;  /* 0x0000007000d08947 */ /* 0x004fea0003800000 */
.L_x_33:
[----:B------:R2:W-:Y:S01]  /*1ff0*/  @P3 SYNCS.ARRIVE.TRANS64 RZ, [UR17], R2 ;  /* 0x00000002ffff39a7 */ /* 0x0005e20008000011 */
[----:B------:R-:W-:-:S04]  /*2000*/  ULOP3.LUT UR5, UR25, 0x2, URZ, 0xfc, !UPT ;  /* 0x0000000219057892 */ /* 0x000fc8000f8efcff */
[----:B------:R-:W-:-:S09]  /*2010*/  UISETP.NE.AND UP0, UPT, UR5, 0x2, UPT ;  /* 0x000000020500788c */ /* 0x000fd2000bf05270 */
[----:B------:R-:W-:Y:S05]  /*2020*/  BRA.U UP0, `(.L_x_35) ;  /* 0x0000000100047547 */ /* 0x000fea000b800000 */
[----:B------:R-:W-:Y:S05]  /*2030*/  BPT.TRAP 0x1 ;  /* 0x000000040000795c */ /* 0x000fea0000300000 */
.L_x_35:
[----:B------:R-:W-:Y:S04]  /*2040*/  BSSY.RECONVERGENT B0, `(.L_x_36) ;  /* 0x0000003000007945 */ /* 0x000fe80003800200 */
[----:B------:R-:W-:Y:S05]  /*2050*/  @!P2 BRA `(.L_x_37) ;  /* 0x000000000004a947 */ /* 0x000fea0003800000 */
[----:B------:R-:W-:Y:S05]  /*2060*/  BPT.TRAP 0x1 ;  /* 0x000000040000795c */ /* 0x000fea0000300000 */
.L_x_37:
[----:B------:R-:W-:Y:S05]  /*2070*/  BSYNC.RECONVERGENT B0 ;  /* 0x0000000000007941 */ /* 0x000fea0003800200 */
.L_x_36:
[----:B------:R-:W-:Y:S02]  /*2080*/  UIADD3 UR5, UPT, UPT, UR4, 0x1, URZ ;  /* 0x0000000104057890 */ /* 0x000fe4000fffe0ff */
[----:B------:R-:W-:Y:S02]  /*2090*/  ULEA UR16, UR4, UR24, 0xe ;  /* 0x0000001804107291 */ /* 0x000fe4000f8e70ff */
[----:B------:R-:W-:Y:S02]  /*20a0*/  UISETP.NE.AND UP0, UPT, UR5, 0x8, UPT ;  /* 0x000000080500788c */ /* 0x000fe4000bf05270 */
[----:B------:R-:W-:Y:S02]  /*20b0*/  UIADD3 UR22, UP1, UPT, UR26, 0x80, URZ ;  /* 0x000000801a167890 */ /* 0x000fe4000ff3e0ff */
[----:B------:R-:W-:Y:S02]  /*20c0*/  USEL UR9, URZ, 0x1, UP0 ;  /* 0x00000001ff097887 */ /* 0x000fe40008000000 */
[----:B------:R-:W-:-:S02]  /*20d0*/  USEL UR5, UR5, URZ, UP0 ;  /* 0x000000ff05057287 */ /* 0x000fc40008000000 */
[----:B------:R-:W-:Y:S02]  /*20e0*/  UIADD3 UR14, UP0, UPT, UR26, 0x180, URZ ;  /* 0x000001801a0e7890 */ /* 0x000fe4000ff1e0ff */
[----:B------:R-:W-:Y:S01]  /*20f0*/  ULEA UR8, UR5, UR6, 0x3 ;  /* 0x0000000605087291 */ /* 0x000fe2000f8e18ff */
[----:B------:R-:W-:Y:S01]  /*2100*/  LOP3.LUT R12, R12, UR9, RZ, 0x3c, !PT ;  /* 0x000000090c0c7c12 */ /* 0x000fe2000f8e3cff */
[----:B------:R-:W-:Y:S02]  /*2110*/  USHF.L.U32 UR18, UR7, 0x7, URZ ;  /* 0x0000000707127899 */ /* 0x000fe400080006ff */
[----:B------:R-:W-:Y:S01]  /*2120*/  ULOP3.LUT UR17, UR17, 0xfefffff8, URZ, 0xc0, !UPT ;  /* 0xfefffff811117892 */ /* 0x000fe2000f8ec0ff */
[----:B-1----:R-:W-:Y:S01]  /*2130*/  SHF.L.U32 R0, R12, 0x1f, RZ ;  /* 0x0000001f0c007819 */ /* 0x002fe200000006ff */
[----:B------:R-:W-:Y:S02]  /*2140*/  UIADD3 UR16, UPT, UPT, UR6, 0x8400, UR16 ;  /* 0x0000840006107890 */ /* 0x000fe4000fffe010 */
[----:B------:R-:W-:Y:S01]  /*2150*/  UIADD3.X UR23, UPT, UPT, URZ, UR27, URZ, UP1, !UPT ;  /* 0x0000001bff177290 */ /* 0x000fe20008ffe4ff */
[----:B------:R3:W4:Y:S01]  /*2160*/  SYNCS.PHASECHK.TRANS64.TRYWAIT P0, [UR8+0x40], R0 ;  /* 0x00004000ff0075a7 */ /* 0x0007220008001108 */
[----:B------:R-:W-:-:S02]  /*2170*/  ULEA UR8, UR4, UR6, 0xd ;  /* 0x0000000604087291 */ /* 0x000fc4000f8e68ff */
[----:B------:R-:W-:Y:S02]  /*2180*/  UPRMT UR4, URZ, 0x5410, UR21 ;  /* 0x00005410ff047896 */ /* 0x000fe40008000015 */
[----:B------:R-:W-:Y:S02]  /*2190*/  UIADD3 UR8, UPT, UPT, UR8, 0x28400, URZ ;  /* 0x0002840008087890 */ /* 0x000fe4000fffe0ff */
[----:B------:R-:W-:Y:S01]  /*21a0*/  UIADD3.X UR15, UPT, UPT, URZ, UR27, URZ, UP0, !UPT ;  /* 0x0000001bff0f7290 */ /* 0x000fe200087fe4ff */
[----:B------:R-:W-:Y:S01]  /*21b0*/  UMOV UR30, 0x0 ;  /* 0x00000000001e7882 */ /* 0x000fe20000000000 */
[----:B------:R-:W-:Y:S01]  /*21c0*/  UMOV UR31, 0x10000000 ;  /* 0x10000000001f7882 */ /* 0x000fe20000000000 */
[----:B------:R-:W-:Y:S01]  /*21d0*/  UMOV UR19, UR35 ;  /* 0x0000002300137c82 */ /* 0x000fe20008000000 */
[----:B------:R-:W-:Y:S01]  /*21e0*/  UMOV UR20, UR36 ;  /* 0x0000002400147c82 */ /* 0x000fe20008000000 */
[----:B------:R-:W-:Y:S01]  /*21f0*/  UMOV UR12, UR36 ;  /* 0x00000024000c7c82 */ /* 0x000fe20008000000 */
[----:B------:R-:W-:Y:S01]  /*2200*/  UMOV UR9, UR17 ;  /* 0x0000001100097c82 */ /* 0x000fe20008000000 */
[----:B------:R-:W-:Y:S01]  /*2210*/  UMOV UR10, UR18 ;  /* 0x00000012000a7c82 */ /* 0x000fe20008000000 */
[----:B------:R1:W-:Y:S01]  /*2220*/  UTMALDG.3D.MULTICAST.2CTA [UR16], [UR22], UR4, desc[UR30] ;  /* 0x00001e10160073b4 */ /* 0x0003e20008211804 */
[----:B------:R-:W-:-:S04]  /*2230*/  UIADD3 UR7, UPT, UPT, UR7, 0x1, URZ ;  /* 0x0000000107077890 */ /* 0x000fc8000fffe0ff */
[----:B------:R-:W-:Y:S01]  /*2240*/  UISETP.NE.AND UP0, UPT, UR7, UR13, UPT ;  /* 0x0000000d0700728c */ /* 0x000fe2000bf05270 */
[----:B------:R3:W-:Y:S01]  /*2250*/  UTMALDG.3D.2CTA [UR8], [UR14], desc[UR30] ;  /* 0x00001e080e0075b4 */ /* 0x0007e20008211000 */
[----:B-1----:R-:W-:-:S07]  /*2260*/  UMOV UR4, UR5 ;  /* 0x0000000500047c82 */ /* 0x002fce0008000000 */
[----:B---3--:R-:W-:Y:S05]  /*2270*/  BRA.U UP0, `(.L_x_38) ;  /* 0xfffffffd00447547 */ /* 0x008fea000b83ffff */
.L_x_32:
[C---:B------:R-:W-:Y:S01]  /*2280*/  LEA R3, R11.reuse, UR6, 0x3 ;  /* 0x000000060b037c11 */ /* 0x040fe2000f8e18ff */
[----:B------:R-:W-:Y:S01]  /*2290*/  NOP ;  /* 0x0000000000007918 */ /* 0x000fe20000000000 */
[----:B-1----:R-:W-:Y:S02]  /*22a0*/  SHF.L.U32 R0, R10, 0x1f, RZ ;  /* 0x0000001f0a007819 */ /* 0x002fe400000006ff */
[----:B------:R-:W-:Y:S02]  /*22b0*/  LEA R5, R11, UR6, 0x4 ;  /* 0x000000060b057c11 */ /* 0x000fe4000f8e20ff */
[----:B--2-4-:R-:W1:Y:S02]  /*22c0*/  SYNCS.PHASECHK.TRANS64.TRYWAIT P0, [R3+URZ+0xb0], R0 ;  /* 0x0000b000030075a7 */ /* 0x014e6400080011ff */
[----:B-1----:R-:W-:Y:S05]  /*22d0*/  @!P0 BRA `(.L_x_39) ;  /* 0x00000070002c8947 */ /* 0x002fea0003800000 */
.L_x_130:
[----:B------:R-:W2:Y:S01]  /*22e0*/  LDS.128 R4, [R5+0x140] ;  /* 0x0001400005047984 */ /* 0x000ea20000000c00 */
[----:B------:R-:W-:Y:S01]  /*22f0*/  UISETP.GE.AND UP0, UPT, UR42, 0x1, UPT ;  /* 0x000000012a00788c */ /* 0x000fe2000bf06270 */
[----:B------:R-:W-:Y:S01]  /*2300*/  @!PT LDS RZ, [RZ] ;  /* 0x00000000fffff984 */ /* 0x000fe20000000800 */
[----:B------:R-:W-:Y:S01]  /*2310*/  @!PT LDS RZ, [RZ] ;  /* 0x00000000fffff984 */ /* 0x000fe20000000800 */
[----:B------:R-:W-:Y:S01]  /*2320*/  @!PT LDS RZ, [RZ] ;  /* 0x00000000fffff984 */ /* 0x000fe20000000800 */
[----:B------:R-:W-:Y:S01]  /*2330*/  @!PT LDS RZ, [RZ] ;  /* 0x00000000fffff984 */ /* 0x000fe20000000800 */
[----:B------:R3:W-:Y:S06]  /*2340*/  MEMBAR.ALL.CTA ;  /* 0x0000000000007992 */ /* 0x0007ec0000008000 */
[----:B---3--:R-:W3:Y:S01]  /*2350*/  FENCE.VIEW.ASYNC.S ;  /* 0x00000000000073c6 */ /* 0x008ee20000000000 */
[----:B--2---:R-:W-:-:S13]  /*2360*/  LOP3.LUT P0, RZ, R6, 0x1, RZ, 0xc0, !PT ;  /* 0x0000000106ff7812 */ /* 0x004fda000780c0ff */
[----:B---3--:R-:W-:Y:S01]  /*2370*/  VOTEU.ANY UP1, P0 ;  /* 0x0000000000ff7886 */ /* 0x008fe20000020100 */
[----:B------:R-:W-:-:S13]  /*2380*/  PLOP3.LUT P0, PT, PT, PT, UP1, 0x80, 0x8 ;  /* 0x000000000008781c */ /* 0x000fda0003f0f018 */
[----:B-1----:R-:W-:Y:S02]  /*2390*/  @P0 LOP3.LUT R0, R5, 0xffff, RZ, 0xc0, !PT ;  /* 0x0000ffff05000812 */ /* 0x002fe400078ec0ff */
[----:B------:R-:W-:Y:S02]  /*23a0*/  @P0 MOV R2, R4 ;  /* 0x0000000400020202 */ /* 0x000fe40000000f00 */
[----:B------:R-:W-:Y:S01]  /*23b0*/  @P0 R2UR UR7, R0 ;  /* 0x00000000000702ca */ /* 0x000fe200000e0000 */
[----:B------:R-:W-:Y:S01]  /*23c0*/  VIADD R0, R3, 0xc0 ;  /* 0x000000c003007836 */ /* 0x000fe20000000000 */
[----:B------:R-:W-:Y:S02]  /*23d0*/  @P0 SHF.R.U32.HI R4, RZ, 0x10, R5 ;  /* 0x00000010ff040819 */ /* 0x000fe40000011605 */
[----:B------:R-:W-:Y:S02]  /*23e0*/  @P0 R2UR UR8, R2 ;  /* 0x00000000020802ca */ /* 0x000fe400000e0000 */
[----:B------:R-:W-:-:S02]  /*23f0*/  PRMT R0, RZ, 0x654, R0 ;  /* 0x00000654ff007816 */ /* 0x000fc40000000000 */
[----:B------:R-:W-:Y:S02]  /*2400*/  @P0 R2UR UR4, R4 ;  /* 0x00000000040402ca */ /* 0x000fe400000e0000 */
[----:B------:R1:W-:Y:S03]  /*2410*/  SYNCS.ARRIVE.TRANS64.RED.A1T0 RZ, [R0+URZ], RZ ;  /* 0x000000ff00ff79a7 */ /* 0x0003e600081004ff */
[----:B------:R-:W-:-:S04]  /*2420*/  @UP1 UMOV UR29, UR7 ;  /* 0x00000007001d1c82 */ /* 0x000fc80008000000 */
[----:B------:R-:W-:-:S04]  /*2430*/  @UP1 UMOV UR37, UR8 ;  /* 0x0000000800251c82 */ /* 0x000fc80008000000 */
[----:B------:R-:W-:Y:S01]  /*2440*/  @UP1 UMOV UR36, UR4 ;  /* 0x0000000400241c82 */ /* 0x000fe20008000000 */
[----:B------:R-:W-:Y:S05]  /*2450*/  BRA.U !UP0, `(.L_x_40) ;  /* 0x0000000108d47547 */ /* 0x000fea000b800000 */
[----:B------:R-:W2:Y:S01]  /*2460*/  LDCU.128 UR12, c[0x0][0xb10] ;  /* 0x00016200ff0c77ac */ /* 0x000ea20008000c00 */
[----:B------:R-:W3:Y:S01]  /*2470*/  LDCU UR30, c[0x0][0xb20] ;  /* 0x00016400ff1e77ac */ /* 0x000ee20008000800 */
[----:B------:R-:W4:Y:S01]  /*2480*/  LDCU UR20, c[0x0][0xb0c] ;  /* 0x00016180ff1477ac */ /* 0x000f220008000800 */
[----:B------:R-:W1:Y:S01]  /*2490*/  LDCU.64 UR10, c[0x0][0xb28] ;  /* 0x00016500ff0a77ac */ /* 0x000e620008000a00 */
[----:B------:R-:W-:Y:S02]  /*24a0*/  UISETP.NE.AND UP3, UPT, UR42, 0x1, UPT ;  /* 0x000000012a00788c */ /* 0x000fe4000bf65270 */
[----:B--2---:R-:W-:Y:S02]  /*24b0*/  UIMAD.WIDE.U32 UR16, UR38, UR15, URZ ;  /* 0x0000000f261072a5 */ /* 0x004fe4000f8e00ff */
[----:B------:R-:W-:Y:S02]  /*24c0*/  UIMAD.WIDE.U32 UR8, UR39, UR12, URZ ;  /* 0x0000000c270872a5 */ /* 0x000fe4000f8e00ff */
[----:B------:R-:W-:-:S02]  /*24d0*/  UISETP.NE.AND UP0, UPT, UR14, 0x1, UPT ;  /* 0x000000010e00788c */ /* 0x000fc4000bf05270 */
[----:B------:R-:W-:Y:S01]  /*24e0*/  UIMAD.WIDE.U32 UR22, UR29, UR15, URZ ;  /* 0x0000000f1d1672a5 */ /* 0x000fe2000f8e00ff */
[----:B------:R-:W-:Y:S02]  /*24f0*/  UMOV UR16, UR17 ;  /* 0x0000001100107c82 */ /* 0x000fe40008000000 */
[----:B------:R-:W-:Y:S01]  /*2500*/  UMOV UR8, UR9 ;  /* 0x0000000900087c82 */ /* 0x000fe20008000000 */
[----:B---3--:R-:W-:Y:S02]  /*2510*/  USHF.R.U32.HI UR16, URZ, UR30, UR16 ;  /* 0x0000001eff107299 */ /* 0x008fe40008011610 */
[----:B----4-:R-:W-:Y:S02]  /*2520*/  UISETP.NE.AND UP2, UPT, UR20, 0x1, UPT ;  /* 0x000000011400788c */ /* 0x010fe4000bf45270 */
[----:B------:R-:W-:Y:S02]  /*2530*/  USHF.R.U32.HI UR8, URZ, UR13, UR8 ;  /* 0x0000000dff087299 */ /* 0x000fe40008011608 */
[----:B------:R-:W-:-:S02]  /*2540*/  USEL UR7, UR38, UR16, !UP0 ;  /* 0x0000001026077287 */ /* 0x000fc4000c000000 */
[----:B------:R-:W-:Y:S02]  /*2550*/  USEL UR8, UR39, UR8, !UP2 ;  /* 0x0000000827087287 */ /* 0x000fe4000d000000 */
[----:B-1----:R-:W-:Y:S01]  /*2560*/  UIMAD.WIDE.U32 UR16, UR7, UR10, URZ ;  /* 0x0000000a071072a5 */ /* 0x002fe2000f8e00ff */
[----:B------:R-:W-:Y:S01]  /*2570*/  UMOV UR4, UR23 ;  /* 0x0000001700047c82 */ /* 0x000fe20008000000 */
[----:B------:R-:W-:Y:S02]  /*2580*/  UIMAD.WIDE.U32 UR18, UR37, UR12, URZ ;  /* 0x0000000c251272a5 */ /* 0x000fe4000f8e00ff */
[----:B------:R-:W-:-:S03]  /*2590*/  UIMAD.WIDE.U32 UR22, UR8, UR10, URZ ;  /* 0x0000000a081672a5 */ /* 0x000fc6000f8e00ff */
[----:B------:R-:W-:Y:S01]  /*25a0*/  UMOV UR16, UR17 ;  /* 0x0000001100107c82 */ /* 0x000fe20008000000 */
[----:B------:R-:W-:Y:S02]  /*25b0*/  USHF.R.U32.HI UR4, URZ, UR30, UR4 ;  /* 0x0000001eff047299 */ /* 0x000fe40008011604 */
[----:B------:R-:W-:Y:S01]  /*25c0*/  @UP3 USHF.R.U32.HI UR7, URZ, UR11, UR16 ;  /* 0x0000000bff073299 */ /* 0x000fe20008011610 */
[----:B------:R-:W-:Y:S01]  /*25d0*/  UMOV UR18, UR19 ;  /* 0x0000001300127c82 */ /* 0x000fe20008000000 */
[----:B------:R-:W-:Y:S01]  /*25e0*/  UMOV UR22, UR23 ;  /* 0x0000001700167c82 */ /* 0x000fe20008000000 */
[----:B------:R-:W-:Y:S02]  /*25f0*/  USHF.R.U32.HI UR13, URZ, UR13, UR18 ;  /* 0x0000000dff0d7299 */ /* 0x000fe40008011612 */
[----:B------:R-:W-:Y:S02]  /*2600*/  USEL UR4, UR29, UR4, !UP0 ;  /* 0x000000041d047287 */ /* 0x000fe4000c000000 */
[----:B------:R-:W-:-:S02]  /*2610*/  @UP3 USHF.R.U32.HI UR8, URZ, UR11, UR22 ;  /* 0x0000000bff083299 */ /* 0x000fc40008011616 */
[----:B------:R-:W-:Y:S02]  /*2620*/  UIMAD UR9, UR42, UR7, URZ ;  /* 0x000000072a0972a4 */ /* 0x000fe4000f8e02ff */
[----:B------:R-:W-:Y:S02]  /*2630*/  USEL UR7, UR37, UR13, !UP2 ;  /* 0x0000000d25077287 */ /* 0x000fe4000d000000 */
[----:B------:R-:W-:Y:S02]  /*2640*/  UIMAD UR12, UR42, UR8, URZ ;  /* 0x000000082a0c72a4 */ /* 0x000fe4000f8e02ff */
[----:B------:R-:W-:Y:S02]  /*2650*/  UISETP.GE.AND UP0, UPT, UR4, UR9, UPT ;  /* 0x000000090400728c */ /* 0x000fe4000bf06270 */
[----:B------:R-:W-:Y:S02]  /*2660*/  UIMAD.WIDE.U32 UR16, UR4, UR10, URZ ;  /* 0x0000000a041072a5 */ /* 0x000fe4000f8e00ff */
[----:B------:R-:W-:-:S02]  /*2670*/  UISETP.GE.OR UP0, UPT, UR7, UR12, UP0 ;  /* 0x0000000c0700728c */ /* 0x000fc40008706670 */
        /* <DEDUP_REMOVED lines=19> */
.L_x_40:
[----:B------:R-:W2:Y:S02]  /*27b0*/  LDCU UR4, c[0x0][0xb30] ;  /* 0x00016600ff0477ac */ /* 0x000ea40008000800 */
[----:B--2---:R-:W-:-:S09]  /*27c0*/  UISETP.NE.AND UP0, UPT, UR4, 0x1, UPT ;  /* 0x000000010400788c */ /* 0x004fd2000bf05270 */
        /* <DEDUP_REMOVED lines=14> */
[----:B------:R-:W-:Y:S02]  /*28b0*/  UIADD3 UR8, UPT, UPT, UR7, -UR4, URZ ;  /* 0x8000000407087290 */ /* 0x000fe4000fffe0ff */
[----:B------:R-:W-:Y:S02]  /*28c0*/  UIADD3 UR4, UPT, UPT, -UR7, UR4, URZ ;  /* 0x0000000407047290 */ /* 0x000fe4000fffe1ff */
[----:B------:R-:W-:Y:S02]  /*28d0*/  UIMAD UR29, UR8, UR14, UR29 ;  /* 0x0000000e081d72a4 */ /* 0x000fe4000f8e021d */
[----:B------:R-:W-:-:S12]  /*28e0*/  UIMAD UR37, UR4, UR16, UR37 ;  /* 0x00000010042572a4 */ /* 0x000fd8000f8e0225 */
.L_x_41:
[----:B------:R-:W-:Y:S01]  /*28f0*/  VIADD R11, R11, 0x1 ;  /* 0x000000010b0b7836 */ /* 0x000fe20000000000 */
[----:B------:R-:W-:Y:S01]  /*2900*/  PLOP3.LUT P1, PT, PT, PT, PT, 0x80, 0x8 ;  /* 0x000000000008781c */ /* 0x000fe20003f2f070 */
[----:B------:R-:W-:Y:S02]  /*2910*/  UIADD3 UR16, UPT, UPT, UR37, UR62, URZ ;  /* 0x0000003e25107290 */ /* 0x000fe4000fffe0ff */
[----:B------:R-:W-:Y:S01]  /*2920*/  UIADD3 UR20, UPT, UPT, UR29, UR61, URZ ;  /* 0x0000003d1d147290 */ /* 0x000fe2000fffe0ff */
[----:B------:R-:W-:-:S04]  /*2930*/  ISETP.NE.AND P0, PT, R11, 0x2, PT ;  /* 0x000000020b00780c */ /* 0x000fc80003f05270 */
[----:B------:R-:W-:Y:S02]  /*2940*/  SEL R3, RZ, 0x1, P0 ;  /* 0x00000001ff037807 */ /* 0x000fe40000000000 */
[----:B------:R-:W-:Y:S02]  /*2950*/  SEL R11, R11, RZ, P0 ;  /* 0x000000ff0b0b7207 */ /* 0x000fe40000000000 */
[----:B------:R-:W-:Y:S01]  /*2960*/  LOP3.LUT R10, R10, R3, RZ, 0x3c, !PT ;  /* 0x000000030a0a7212 */ /* 0x000fe200078e3cff */
[----:B------:R-:W-:Y:S06]  /*2970*/  BRA.U UP1, `(.L_x_42) ;  /* 0xfffffff1012c7547 */ /* 0x000fec000b83ffff */
[----:B------:R-:W-:Y:S01]  /*2980*/  UIADD3 UR7, UPT, UPT, UR6, 0x40, URZ ;  /* 0x0000004006077890 */ /* 0x000fe2000fffe0ff */
[----:B------:R-:W-:-:S03]  /*2990*/  SHF.L.U32 R3, R12, 0x1f, RZ ;  /* 0x0000001f0c037819 */ /* 0x000fc600000006ff */
[----:B------:R-:W-:-:S09]  /*29a0*/  ULEA UR4, UR5, UR7, 0x3 ;  /* 0x0000000705047291 */ /* 0x000fd2000f8e18ff */
[----:B------:R-:W2:Y:S02]  /*29b0*/  SYNCS.PHASECHK.TRANS64.TRYWAIT P0, [UR4], R3 ;  /* 0x00000003ff0075a7 */ /* 0x000ea40008001104 */
[----:B--2---:R-:W-:Y:S05]  /*29c0*/  @!P0 BRA `(.L_x_43) ;  /* 0x0000006800848947 */ /* 0x004fea0003800000 */
.L_x_132:
[----:B------:R-:W-:-:S04]  /*29d0*/  UIADD3 UR4, UPT, UPT, UR5, 0x1, URZ ;  /* 0x0000000105047890 */ /* 0x000fc8000fffe0ff */
[----:B------:R-:W-:-:S04]  /*29e0*/  UISETP.NE.AND UP0, UPT, UR4, 0x8, UPT ;  /* 0x000000080400788c */ /* 0x000fc8000bf05270 */
[----:B------:R-:W-:Y:S02]  /*29f0*/  USEL UR6, URZ, 0x1, UP0 ;  /* 0x00000001ff067887 */ /* 0x000fe40008000000 */
[----:B------:R-:W-:-:S04]  /*2a00*/  USEL UR4, UR4, URZ, UP0 ;  /* 0x000000ff04047287 */ /* 0x000fc80008000000 */
[----:B------:R-:W-:Y:S01]  /*2a10*/  ULEA UR5, UR4, UR7, 0x3 ;  /* 0x0000000704057291 */ /* 0x000fe2000f8e18ff */
[----:B------:R-:W-:-:S04]  /*2a20*/  LOP3.LUT R2, R12, UR6, RZ, 0x3c, !PT ;  /* 0x000000060c027c12 */ /* 0x000fc8000f8e3cff */
[----:B-1----:R-:W-:-:S04]  /*2a30*/  SHF.L.U32 R3, R2, 0x1f, RZ ;  /* 0x0000001f02037819 */ /* 0x002fc800000006ff */
[----:B------:R-:W1:Y:S02]  /*2a40*/  SYNCS.PHASECHK.TRANS64.TRYWAIT P0, [UR5], R3 ;  /* 0x00000003ff0075a7 */ /* 0x000e640008001105 */
[----:B-1----:R-:W-:Y:S05]  /*2a50*/  @!P0 BRA `(.L_x_44) ;  /* 0x0000006800788947 */ /* 0x002fea0003800000 */
.L_x_134:
        /* <DEDUP_REMOVED lines=9> */
.L_x_136:
        /* <DEDUP_REMOVED lines=9> */
.L_x_138:
        /* <DEDUP_REMOVED lines=9> */
.L_x_140:
        /* <DEDUP_REMOVED lines=9> */
.L_x_142:
        /* <DEDUP_REMOVED lines=9> */
.L_x_144:
[----:B------:R-:W-:-:S04]  /*2d30*/  UIADD3 UR4, UPT, UPT, UR4, 0x1, URZ ;  /* 0x0000000104047890 */ /* 0x000fc8000fffe0ff */
[----:B------:R-:W-:-:S04]  /*2d40*/  UISETP.NE.AND UP0, UPT, UR4, 0x8, UPT ;  /* 0x000000080400788c */ /* 0x000fc8000bf05270 */
[----:B------:R-:W-:Y:S02]  /*2d50*/  USEL UR5, URZ, 0x1, UP0 ;  /* 0x00000001ff057887 */ /* 0x000fe40008000000 */
[----:B------:R-:W-:-:S04]  /*2d60*/  USEL UR4, UR4, URZ, UP0 ;  /* 0x000000ff04047287 */ /* 0x000fc80008000000 */
[----:B------:R-:W-:Y:S01]  /*2d70*/  ULEA UR4, UR4, UR7, 0x3 ;  /* 0x0000000704047291 */ /* 0x000fe2000f8e18ff */
[----:B-1----:R-:W-:-:S04]  /*2d80*/  LOP3.LUT R3, R2, UR5, RZ, 0x3c, !PT ;  /* 0x0000000502037c12 */ /* 0x002fc8000f8e3cff */
[----:B------:R-:W-:Y:S01]  /*2d90*/  SHF.L.U32 R3, R3, 0x1f, RZ ;  /* 0x0000001f03037819 */ /* 0x000fe200000006ff */
[----:B------:R-:W-:-:S07]  /*2da0*/  IMAD.U32 R0, RZ, RZ, UR4 ;  /* 0x00000004ff007e24 */ /* 0x000fce000f8e00ff */
.L_x_50:
[----:B-1----:R1:W2:Y:S02]  /*2db0*/  SYNCS.PHASECHK.TRANS64.TRYWAIT P0, [R0+URZ], R3 ;  /* 0x00000003000075a7 */ /* 0x0022a400080011ff */
[----:B--2---:R-:W-:Y:S05]  /*2dc0*/  @!P0 NANOSLEEP.SYNCS 0x989680 ;  /* 0x009896800000895d */ /* 0x004fea0003900000 */
[----:B------:R-:W2:Y:S02]  /*2dd0*/  @!P0 SYNCS.PHASECHK.TRANS64 P0, [R0+URZ], R3 ;  /* 0x00000003000085a7 */ /* 0x000ea400080010ff */
[----:B--2---:R-:W-:Y:S05]  /*2de0*/  @P0 EXIT ;  /* 0x000000000000094d */ /* 0x004fea0003800000 */
[----:B------:R-:W-:Y:S05]  /*2df0*/  BRA `(.L_x_50) ;  /* 0xfffffffc00ec7947 */ /* 0x000fea000383ffff */
.L_x_22:
[----:B------:R-:W-:-:S04]  /*2e00*/  UISETP.NE.AND UP0, UPT, UR46, URZ, UPT ;  /* 0x000000ff2e00728c */ /* 0x000fc8000bf05270 */
[----:B------:R-:W-:-:S09]  /*2e10*/  UISETP.NE.OR UP0, UPT, UR25, 0x1, UP0 ;  /* 0x000000011900788c */ /* 0x000fd20008705670 */
[----:B------:R-:W-:Y:S05]  /*2e20*/  BRA.U UP0, `(.L_x_51) ;  /* 0x0000000500487547 */ /* 0x000fea000b800000 */
[----:B------:R-:W-:Y:S01]  /*2e30*/  ISETP.GE.U32.AND P2, PT, R0, 0x8, PT ;  /* 0x000000080000780c */ /* 0x000fe20003f46070 */
[----:B------:R-:W-:Y:S01]  /*2e40*/  IMAD.MOV.U32 R12, RZ, RZ, 0x1 ;  /* 0x00000001ff0c7424 */ /* 0x000fe200078e00ff */
[----:B------:R-:W-:Y:S02]  /*2e50*/  CS2R R10, SRZ ;  /* 0x00000000000a7805 */ /* 0x000fe4000001ff00 */
[----:B------:R-:W-:Y:S01]  /*2e60*/  CS2R R8, SRZ ;  /* 0x0000000000087805 */ /* 0x000fe2000001ff00 */
[----:B------:R-:W-:Y:S01]  /*2e70*/  UMOV UR6, 0x400 ;  /* 0x0000040000067882 */ /* 0x000fe20000000000 */
[----:B------:R-:W-:Y:S01]  /*2e80*/  UMOV UR5, URZ ;  /* 0x000000ff00057c82 */ /* 0x000fe20008000000 */
[----:B------:R-:W-:-:S12]  /*2e90*/  ULEA UR6, UR46, UR6, 0x18 ;  /* 0x000000062e067291 */ /* 0x000fd8000f8ec0ff */
.L_x_55:
[----:B------:R-:W-:Y:S02]  /*2ea0*/  LEA R2, R8, UR6, 0x3 ;  /* 0x0000000608027c11 */ /* 0x000fe4000f8e18ff */
[----:B------:R-:W-:-:S03]  /*2eb0*/  SHF.L.U32 R5, R9, 0x1f, RZ ;  /* 0x0000001f09057819 */ /* 0x000fc600000006ff */
[----:B------:R-:W-:Y:S01]  /*2ec0*/  VIADD R4, R2, 0x120 ;  /* 0x0000012002047836 */ /* 0x000fe20000000000 */
[----:B------:R-:W2:Y:S02]  /*2ed0*/  SYNCS.PHASECHK.TRANS64.TRYWAIT P0, [R2+URZ+0x110], R5 ;  /* 0x00011005020075a7 */ /* 0x000ea400080011ff */
[----:B--2---:R-:W-:Y:S05]  /*2ee0*/  @!P0 BRA `(.L_x_52) ;  /* 0x0000006400e48947 */ /* 0x004fea0003800000 */
.L_x_145:
[----:B------:R-:W-:Y:S01]  /*2ef0*/  ULEA UR4, UR5, UR6, 0x3 ;  /* 0x0000000605047291 */ /* 0x000fe2000f8e18ff */
[----:B------:R-:W-:Y:S02]  /*2f00*/  PRMT R4, RZ, 0x654, R4 ;  /* 0x00000654ff047816 */ /* 0x000fe40000000004 */
[----:B--2---:R-:W-:Y:S01]  /*2f10*/  SHF.L.U32 R5, R12, 0x1f, RZ ;  /* 0x0000001f0c057819 */ /* 0x004fe200000006ff */
[----:B------:R-:W-:Y:S01]  /*2f20*/  UIADD3 UR7, UPT, UPT, UR4, 0xb0, URZ ;  /* 0x000000b004077890 */ /* 0x000fe2000fffe0ff */
[----:B------:R2:W-:Y:S05]  /*2f30*/  SYNCS.ARRIVE.TRANS64.RED.A1T0 RZ, [R4+URZ], RZ ;  /* 0x000000ff04ff79a7 */ /* 0x0005ea00081004ff */
[----:B------:R-:W-:Y:S01]  /*2f40*/  IMAD.U32 R7, RZ, RZ, UR7 ;  /* 0x00000007ff077e24 */ /* 0x000fe2000f8e00ff */
[----:B------:R-:W3:Y:S04]  /*2f50*/  SYNCS.PHASECHK.TRANS64.TRYWAIT P0, [UR4+0xc0], R5 ;  /* 0x0000c005ff0075a7 */ /* 0x000ee80008001104 */
[----:B------:R-:W-:Y:S01]  /*2f60*/  PRMT R6, R0, 0x654, R7 ;  /* 0x0000065400067816 */ /* 0x000fe20000000007 */
[----:B--2---:R-:W-:Y:S01]  /*2f70*/  @!P2 IMAD.MOV.U32 R4, RZ, RZ, 0x10 ;  /* 0x00000010ff04a424 */ /* 0x004fe200078e00ff */
[----:B---3--:R-:W-:Y:S06]  /*2f80*/  @!P0 BRA `(.L_x_53) ;  /* 0x0000006400d08947 */ /* 0x008fec0003800000 */
.L_x_147:
[----:B------:R-:W-:Y:S01]  /*2f90*/  ULEA UR8, UR5, UR6, 0x4 ;  /* 0x0000000605087291 */ /* 0x000fe2000f8e20ff */
[----:B------:R-:W-:Y:S01]  /*2fa0*/  SEL R3, R6, R3, !P2 ;  /* 0x0000000306037207 */ /* 0x000fe20005000000 */
[----:B------:R-:W-:Y:S01]  /*2fb0*/  UIADD3 UR9, UPT, UPT, UR4, 0xb0, URZ ;  /* 0x000000b004097890 */ /* 0x000fe2000fffe0ff */
[----:B--2---:R-:W-:Y:S01]  /*2fc0*/  LEA R2, R11, UR6, 0x3 ;  /* 0x000000060b027c11 */ /* 0x004fe2000f8e18ff */
[----:B------:R-:W-:Y:S01]  /*2fd0*/  UIADD3 UR8, UPT, UPT, UR8, 0x140, URZ ;  /* 0x0000014008087890 */ /* 0x000fe2000fffe0ff */
[----:B------:R-:W-:Y:S01]  /*2fe0*/  SHF.L.U32 R5, R10, 0x1f, RZ ;  /* 0x0000001f0a057819 */ /* 0x000fe200000006ff */
[----:B------:R2:W-:Y:S01]  /*2ff0*/  @!P2 SYNCS.ARRIVE.TRANS64.RED RZ, [R3+URZ], R4 ;  /* 0x0000000403ffa9a7 */ /* 0x0005e200080004ff */
[----:B------:R-:W-:Y:S01]  /*3000*/  UIADD3 UR4, UPT, UPT, UR5, 0x1, URZ ;  /* 0x0000000105047890 */ /* 0x000fe2000fffe0ff */
[----:B------:R-:W-:-:S03]  /*3010*/  VIADD R8, R8, 0x1 ;  /* 0x0000000108087836 */ /* 0x000fc60000000000 */
[----:B------:R-:W-:Y:S02]  /*3020*/  UISETP.NE.AND UP0, UPT, UR4, 0x2, UPT ;  /* 0x000000020400788c */ /* 0x000fe4000bf05270 */
[----:B------:R-:W-:Y:S06]  /*3030*/  UGETNEXTWORKID.BROADCAST [UR8], [UR9] ;  /* 0x00000000080073ca */ /* 0x000fec0008000100 */
[----:B------:R-:W-:Y:S01]  /*3040*/  USEL UR7, URZ, 0x1, UP0 ;  /* 0x00000001ff077887 */ /* 0x000fe20008000000 */
[----:B------:R-:W-:Y:S01]  /*3050*/  ISETP.NE.AND P0, PT, R8, 0x2, PT ;  /* 0x000000020800780c */ /* 0x000fe20003f05270 */
[----:B------:R-:W-:Y:S01]  /*3060*/  USEL UR5, UR4, URZ, UP0 ;  /* 0x000000ff04057287 */ /* 0x000fe20008000000 */
[----:B------:R-:W3:Y:S03]  /*3070*/  SYNCS.PHASECHK.TRANS64.TRYWAIT P1, [R2+URZ+0xb0], R5 ;  /* 0x0000b005020075a7 */ /* 0x000ee600080211ff */
[----:B------:R-:W-:Y:S01]  /*3080*/  LOP3.LUT R12, R12, UR7, RZ, 0x3c, !PT ;  /* 0x000000070c0c7c12 */ /* 0x000fe2000f8e3cff */
[----:B--23--:R-:W-:Y:S07]  /*3090*/  @!P1 BRA `(.L_x_54) ;  /* 0x0000006400a49947 */ /* 0x00cfee0003800000 */
.L_x_148:
[C---:B------:R-:W-:Y:S01]  /*30a0*/  LEA R4, R11.reuse, UR6, 0x4 ;  /* 0x000000060b047c11 */ /* 0x040fe2000f8e20ff */
[----:B--2---:R-:W-:Y:S01]  /*30b0*/  VIADD R2, R2, 0xc0 ;  /* 0x000000c002027836 */ /* 0x004fe20000000000 */
[----:B------:R-:W-:Y:S01]  /*30c0*/  SEL R8, R8, RZ, P0 ;  /* 0x000000ff08087207 */ /* 0x000fe20000000000 */
[----:B------:R-:W-:-:S03]  /*30d0*/  VIADD R11, R11, 0x1 ;  /* 0x000000010b0b7836 */ /* 0x000fc60000000000 */
[----:B------:R-:W2:Y:S01]  /*30e0*/  LDS.128 R4, [R4+0x140] ;  /* 0x0001400004047984 */ /* 0x000ea20000000c00 */
[----:B------:R-:W-:Y:S02]  /*30f0*/  PRMT R2, RZ, 0x654, R2 ;  /* 0x00000654ff027816 */ /* 0x000fe40000000002 */
[C---:B------:R-:W-:Y:S01]  /*3100*/  ISETP.NE.AND P1, PT, R11.reuse, 0x2, PT ;  /* 0x000000020b00780c */ /* 0x040fe20003f25270 */
[----:B------:R-:W-:Y:S01]  /*3110*/  @!PT LDS RZ, [RZ] ;  /* 0x00000000fffff984 */ /* 0x000fe20000000800 */
[----:B------:R-:W-:Y:S01]  /*3120*/  @!PT LDS RZ, [RZ] ;  /* 0x00000000fffff984 */ /* 0x000fe20000000800 */
[----:B------:R-:W-:Y:S01]  /*3130*/  @!PT LDS RZ, [RZ] ;  /* 0x00000000fffff984 */ /* 0x000fe20000000800 */
[----:B------:R-:W-:Y:S01]  /*3140*/  @!PT LDS RZ, [RZ] ;  /* 0x00000000fffff984 */ /* 0x000fe20000000800 */
[----:B------:R3:W-:Y:S06]  /*3150*/  MEMBAR.ALL.CTA ;  /* 0x0000000000007992 */ /* 0x0007ec0000008000 */
[----:B---3--:R-:W3:Y:S01]  /*3160*/  FENCE.VIEW.ASYNC.S ;  /* 0x00000000000073c6 */ /* 0x008ee20000000000 */
[----:B------:R-:W-:Y:S01]  /*3170*/  SEL R11, R11, RZ, P1 ;  /* 0x000000ff0b0b7207 */ /* 0x000fe20000800000 */
[----:B---3--:R3:W-:Y:S01]  /*3180*/  SYNCS.ARRIVE.TRANS64.RED.A1T0 RZ, [R2+URZ], RZ ;  /* 0x000000ff02ff79a7 */ /* 0x0087e200081004ff */
[----:B--2---:R-:W-:-:S02]  /*3190*/  LOP3.LUT P3, RZ, R6, 0x1, RZ, 0xc0, !PT ;  /* 0x0000000106ff7812 */ /* 0x004fc4000786c0ff */
[----:B------:R-:W-:-:S04]  /*31a0*/  SEL R5, RZ, 0x1, P1 ;  /* 0x00000001ff057807 */ /* 0x000fc80000800000 */
[----:B------:R-:W-:Y:S02]  /*31b0*/  LOP3.LUT R10, R10, R5, RZ, 0x3c, !PT ;  /* 0x000000050a0a7212 */ /* 0x000fe400078e3cff */
[----:B---3--:R-:W-:-:S04]  /*31c0*/  SEL R2, RZ, 0x1, P0 ;  /* 0x00000001ff027807 */ /* 0x008fc80000000000 */
[----:B------:R-:W-:Y:S01]  /*31d0*/  LOP3.LUT R9, R9, R2, RZ, 0x3c, !PT ;  /* 0x0000000209097212 */ /* 0x000fe200078e3cff */
[----:B------:R-:W-:Y:S06]  /*31e0*/  @P3 BRA `(.L_x_55) ;  /* 0xfffffffc002c3947 */ /* 0x000fec000383ffff */
[----:B------:R-:W-:Y:S01]  /*31f0*/  ULEA UR4, UR5, UR6, 0x3 ;  /* 0x0000000605047291 */ /* 0x000fe2000f8e18ff */
[----:B------:R-:W-:-:S08]  /*3200*/  SHF.L.U32 R3, R12, 0x1f, RZ ;  /* 0x0000001f0c037819 */ /* 0x000fd000000006ff */
[----:B------:R-:W2:Y:S02]  /*3210*/  SYNCS.PHASECHK.TRANS64 P0, [UR4+0xc0], R3 ;  /* 0x0000c003ff0075a7 */ /* 0x000ea40008001004 */
[----:B--2---:R-:W-:Y:S05]  /*3220*/  @P0 BRA `(.L_x_56) ;  /* 0x0000000000080947 */ /* 0x004fea0003800000 */
[----:B------:R-:W2:Y:S02]  /*3230*/  SYNCS.PHASECHK.TRANS64.TRYWAIT P0, [UR4+0xc0], R3 ;  /* 0x0000c003ff0075a7 */ /* 0x000ea40008001104 */
[----:B--2---:R-:W-:Y:S05]  /*3240*/  @!P0 BRA `(.L_x_57) ;  /* 0x00000064004c8947 */ /* 0x004fea0003800000 */
.L_x_56:
[----:B------:R-:W-:-:S04]  /*3250*/  UIADD3 UR7, UPT, UPT, UR5, 0x1, URZ ;  /* 0x0000000105077890 */ /* 0x000fc8000fffe0ff */
[----:B------:R-:W-:-:S04]  /*3260*/  UISETP.NE.AND UP0, UPT, UR7, 0x2, UPT ;  /* 0x000000020700788c */ /* 0x000fc8000bf05270 */
[----:B------:R-:W-:Y:S02]  /*3270*/  USEL UR8, URZ, 0x1, UP0 ;  /* 0x00000001ff087887 */ /* 0x000fe40008000000 */
[----:B------:R-:W-:-:S04]  /*3280*/  USEL UR7, UR7, URZ, UP0 ;  /* 0x000000ff07077287 */ /* 0x000fc80008000000 */
[----:B------:R-:W-:Y:S01]  /*3290*/  ULEA UR7, UR7, UR6, 0x3 ;  /* 0x0000000607077291 */ /* 0x000fe2000f8e18ff */
[----:B--2---:R-:W-:-:S04]  /*32a0*/  LOP3.LUT R3, R12, UR8, RZ, 0x3c, !PT ;  /* 0x000000080c037c12 */ /* 0x004fc8000f8e3cff */
[----:B------:R-:W-:-:S04]  /*32b0*/  SHF.L.U32 R0, R3, 0x1f, RZ ;  /* 0x0000001f03007819 */ /* 0x000fc800000006ff */
[----:B------:R-:W2:Y:S02]  /*32c0*/  SYNCS.PHASECHK.TRANS64 P0, [UR7+0xc0], R0 ;  /* 0x0000c000ff0075a7 */ /* 0x000ea40008001007 */
[----:B-12---:R-:W-:Y:S05]  /*32d0*/  @P0 EXIT ;  /* 0x000000000000094d */ /* 0x006fea0003800000 */
[----:B------:R-:W-:Y:S02]  /*32e0*/  SHF.L.U32 R3, R3, 0x1f, RZ ;  /* 0x0000001f03037819 */ /* 0x000fe400000006ff */
[----:B------:R-:W-:-:S07]  /*32f0*/  MOV R0, UR7 ;  /* 0x0000000700007c02 */ /* 0x000fce0008000f00 */
.L_x_58:
[----:B-1----:R1:W2:Y:S02]  /*3300*/  SYNCS.PHASECHK.TRANS64.TRYWAIT P0, [R0+URZ+0xc0], R3 ;  /* 0x0000c003000075a7 */ /* 0x0022a400080011ff */
[----:B--2---:R-:W-:Y:S05]  /*3310*/  @!P0 NANOSLEEP.SYNCS 0x989680 ;  /* 0x009896800000895d */ /* 0x004fea0003900000 */
[----:B------:R-:W2:Y:S02]  /*3320*/  @!P0 SYNCS.PHASECHK.TRANS64 P0, [R0+URZ+0xc0], R3 ;  /* 0x0000c003000085a7 */ /* 0x000ea400080010ff */
[----:B--2---:R-:W-:Y:S05]  /*3330*/  @P0 EXIT ;  /* 0x000000000000094d */ /* 0x004fea0003800000 */
[----:B------:R-:W-:Y:S05]  /*3340*/  BRA `(.L_x_58) ;  /* 0xfffffffc00ec7947 */ /* 0x000fea000383ffff */
.L_x_51:
[----:B------:R-:W-:Y:S05]  /*3350*/  BRA.U UP5, `(.L_x_59) ;  /* 0x0000001105d87547 */ /* 0x000fea000b800000 */
[----:B------:R-:W-:Y:S01]  /*3360*/  UMOV UR4, 0x40 ;  /* 0x0000004000047882 */ /* 0x000fe20000000000 */
[----:B------:R-:W-:Y:S01]  /*3370*/  NOP ;  /* 0x0000000000007918 */ /* 0x000fe20000000000 */
[----:B------:R-:W-:Y:S01]  /*3380*/  ULEA UR5, UR46, UR4, 0x18 ;  /* 0x000000042e057291 */ /* 0x000fe2000f8ec0ff */
[----:B------:R-:W-:Y:S02]  /*3390*/  UMOV UR6, 0x400 ;  /* 0x0000040000067882 */ /* 0x000fe40000000000 */
[----:B------:R-:W-:-:S06]  /*33a0*/  ULEA UR6, UR46, UR6, 0x18 ;  /* 0x000000062e067291 */ /* 0x000fcc000f8ec0ff */
[----:B------:R-:W2:Y:S02]  /*33b0*/  LDS.U8 R0, [UR5+0x1c] ;  /* 0x00001c05ff007984 */ /* 0x000ea40008000000 */
[----:B--2---:R-:W-:-:S13]  /*33c0*/  ISETP.NE.AND P0, PT, R0, RZ, PT ;  /* 0x000000ff0000720c */ /* 0x004fda0003f05270 */
[----:B------:R-:W-:Y:S05]  /*33d0*/  @P0 BRA `(.L_x_60) ;  /* 0x0000000400080947 */ /* 0x000fea0003800000 */
[----:B------:R-:W-:Y:S02]  /*33e0*/  UISETP.NE.U32.AND UP1, UPT, UR45, 0x1, UPT ;  /* 0x000000012d00788c */ /* 0x000fe4000bf25070 */
[----:B------:R-:W-:-:S07]  /*33f0*/  UIADD3 UR7, UPT, UPT, UR5, 0x8, URZ ;  /* 0x0000000805077890 */ /* 0x000fce000fffe0ff */
[----:B------:R-:W-:Y:S05]  /*3400*/  BRA.U !UP1, `(.L_x_61) ;  /* 0x00000001099c7547 */ /* 0x000fea000b800000 */
[----:B------:R-:W-:Y:S01]  /*3410*/  ELECT P0, URZ, PT ;  /* 0x0000000000ff782f */ /* 0x000fe20003800000 */
[----:B------:R-:W-:-:S12]  /*3420*/  BSSY B0, `(.L_x_61) ;  /* 0x0000025000007945 */ /* 0x000fd80003800000 */
[----:B------:R-:W-:Y:S05]  /*3430*/  @!P0 BRA `(.L_x_62) ;  /* 0x00000000008c8947 */ /* 0x000fea0003800000 */
[----:B------:R-:W-:-:S05]  /*3440*/  UMOV UR4, 0x10 ;  /* 0x0000001000047882 */ /* 0x000fca0000000000 */
[----:B------:R-:W-:Y:S04]  /*3450*/  DEPBAR.LE SB2, 0x36 ;  /* 0x0000ad800000791a */ /* 0x000fe80000000000 */
[----:B------:R-:W2:Y:S02]  /*3460*/  UTCATOMSWS.2CTA.FIND_AND_SET.ALIGN UP0, UR4, UR4 ;  /* 0x00000004000475e3 */ /* 0x000ea40008200800 */
[----:B--2---:R-:W-:Y:S01]  /*3470*/  MOV R11, UR4 ;  /* 0x00000004000b7c02 */ /* 0x004fe20008000f00 */
[----:B------:R-:W-:Y:S06]  /*3480*/  BRA.U UP0, `(.L_x_63) ;  /* 0x0000000100187547 */ /* 0x000fec000b800000 */
.L_x_64:
[----:B------:R-:W-:Y:S05]  /*3490*/  NANOSLEEP 0x64 ;  /* 0x000000640000795d */ /* 0x000fea0003800000 */
[----:B------:R-:W-:-:S05]  /*34a0*/  UMOV UR4, 0x10 ;  /* 0x0000001000047882 */ /* 0x000fca0000000000 */
[----:B------:R-:W-:Y:S04]  /*34b0*/  DEPBAR.LE SB2, 0x36 ;  /* 0x0000ad800000791a */ /* 0x000fe80000000000 */
[----:B------:R-:W2:Y:S02]  /*34c0*/  UTCATOMSWS.2CTA.FIND_AND_SET.ALIGN UP0, UR4, UR4 ;  /* 0x00000004000475e3 */ /* 0x000ea40008200800 */
[----:B--2---:R-:W-:Y:S01]  /*34d0*/  MOV R11, UR4 ;  /* 0x00000004000b7c02 */ /* 0x004fe20008000f00 */
[----:B------:R-:W-:Y:S05]  /*34e0*/  BRA.U !UP0, `(.L_x_64) ;  /* 0xfffffffd08e87547 */ /* 0x000fea000b83ffff */
.L_x_63:
[----:B------:R-:W2:Y:S01]  /*34f0*/  LDS R7, [UR5+0x10] ;  /* 0x00001005ff077984 */ /* 0x000ea20008000800 */
[----:B------:R-:W-:Y:S01]  /*3500*/  IMAD.U32 R5, RZ, RZ, UR6 ;  /* 0x00000006ff057e24 */ /* 0x000fe2000f8e00ff */
[----:B------:R-:W-:-:S03]  /*3510*/  MOV R4, UR47 ;  /* 0x0000002f00047c02 */ /* 0x000fc60008000f00 */
[----:B------:R-:W-:Y:S01]  /*3520*/  VIADD R5, R5, 0x160 ;  /* 0x0000016005057836 */ /* 0x000fe20000000000 */
[----:B--2---:R-:W-:-:S04]  /*3530*/  SHF.L.U32 R7, R7, 0x1f, RZ ;  /* 0x0000001f07077819 */ /* 0x004fc800000006ff */
[----:B------:R-:W2:Y:S02]  /*3540*/  SYNCS.PHASECHK.TRANS64.TRYWAIT P0, [UR5+0x8], R7 ;  /* 0x00000807ff0075a7 */ /* 0x000ea40008001105 */
[----:B--2---:R-:W-:Y:S05]  /*3550*/  @P0 BRA `(.L_x_65) ;  /* 0x0000000000080947 */ /* 0x004fea0003800000 */
[----:B------:R-:W2:Y:S02]  /*3560*/  SYNCS.PHASECHK.TRANS64.TRYWAIT P0, [UR5+0x8], R7 ;  /* 0x00000807ff0075a7 */ /* 0x000ea40008001105 */
[----:B--2---:R-:W-:Y:S05]  /*3570*/  @!P0 BRA `(.L_x_66) ;  /* 0x0000006000988947 */ /* 0x004fea0003800000 */
.L_x_65:
[----:B--2---:R-:W-:Y:S01]  /*3580*/  HFMA2 R0, -RZ, RZ, 0, 5.9604644775390625e-08 ;  /* 0x00000001ff007431 */ /* 0x004fe200000001ff */
[----:B------:R-:W-:Y:S01]  /*3590*/  UPRMT UR4, UR47, 0x654, UR7 ;  /* 0x000006542f047896 */ /* 0x000fe20008000007 */
[----:B------:R-:W-:Y:S01]  /*35a0*/  IMAD.MOV.U32 R8, RZ, RZ, 0xffff ;  /* 0x0000ffffff087424 */ /* 0x000fe200078e00ff */
[----:B------:R-:W-:Y:S01]  /*35b0*/  PRMT R4, R4, 0x654, R5 ;  /* 0x0000065404047816 */ /* 0x000fe20000000005 */
[----:B------:R-:W-:Y:S02]  /*35c0*/  IMAD.MOV.U32 R6, RZ, RZ, 0x4 ;  /* 0x00000004ff067424 */ /* 0x000fe400078e00ff */
[----:B------:R-:W-:Y:S01]  /*35d0*/  IMAD.SHL.U32 R9, R11, 0x20, RZ ;  /* 0x000000200b097824 */ /* 0x000fe200078e00ff */
[----:B------:R-:W-:Y:S02]  /*35e0*/  MOV R5, UR4 ;  /* 0x0000000400057c02 */ /* 0x000fe40008000f00 */
[-C--:B------:R-:W-:Y:S01]  /*35f0*/  SHF.L.U32 R8, R8, R11.reuse, RZ ;  /* 0x0000000b08087219 */ /* 0x080fe200000006ff */
[----:B------:R2:W-:Y:S01]  /*3600*/  SYNCS.ARRIVE.TRANS64.RED RZ, [UR4], R6 ;  /* 0x00000006ffff79a7 */ /* 0x0005e20008000404 */
[----:B------:R-:W-:Y:S01]  /*3610*/  SHF.L.U32 R7, R0, R11, RZ ;  /* 0x0000000b00077219 */ /* 0x000fe200000006ff */
[----:B------:R2:W-:Y:S04]  /*3620*/  STS [UR6+0x160], R9 ;  /* 0x00016009ff007988 */ /* 0x0005e80008000806 */
[----:B------:R2:W-:Y:S04]  /*3630*/  STAS [R4.64], R11 ;  /* 0x0000000b04007dbd */ /* 0x0005e8000c0008ff */
[----:B------:R2:W-:Y:S04]  /*3640*/  ATOMS.OR RZ, [UR5+0x14], R8 ;  /* 0x00001408ffff798c */ /* 0x0005e8000b000005 */
[----:B------:R2:W-:Y:S04]  /*3650*/  ATOMS.OR RZ, [UR5+0x18], R7 ;  /* 0x00001807ffff798c */ /* 0x0005e8000b000005 */
[----:B------:R2:W-:Y:S02]  /*3660*/  ATOMS.XOR RZ, [UR5+0x10], R0 ;  /* 0x00001000ffff798c */ /* 0x0005e4000b800005 */
.L_x_62:
[----:B-1----:R-:W-:Y:S05]  /*3670*/  BSYNC B0 ;  /* 0x0000000000007941 */ /* 0x002fea0003800000 */
.L_x_61:
[----:B------:R-:W-:Y:S05]  /*3680*/  BRA.U UP1, `(.L_x_67) ;  /* 0x00000001016c7547 */ /* 0x000fea000b800000 */
[----:B------:R-:W-:-:S03]  /*3690*/  UMOV UR4, 0xffffffff ;  /* 0xffffffff00047882 */ /* 0x000fc60000000000 */
[----:B------:R-:W-:Y:S05]  /*36a0*/  BRA.DIV UR4, `(.L_x_68) ;  /* 0x0000006204647947 */ /* 0x000fea000b800000 */
[----:B------:R-:W-:-:S13]  /*36b0*/  ELECT P0, URZ, PT ;  /* 0x0000000000ff782f */ /* 0x000fda0003800000 */
.L_x_152:
[----:B------:R-:W-:Y:S05]  /*36c0*/  @!P0 BRA `(.L_x_67) ;  /* 0x00000000005c8947 */ /* 0x000fea0003800000 */
[----:B--2---:R-:W2:Y:S02]  /*36d0*/  LDS R5, [UR5+0x10] ;  /* 0x00001005ff057984 */ /* 0x004ea40008000800 */
[----:B--2---:R-:W-:-:S04]  /*36e0*/  SHF.L.U32 R5, R5, 0x1f, RZ ;  /* 0x0000001f05057819 */ /* 0x004fc800000006ff */
[----:B------:R-:W2:Y:S02]  /*36f0*/  SYNCS.PHASECHK.TRANS64.TRYWAIT P0, [UR5+0x8], R5 ;  /* 0x00000805ff0075a7 */ /* 0x000ea40008001105 */
[----:B--2---:R-:W-:Y:S05]  /*3700*/  @P0 BRA `(.L_x_69) ;  /* 0x0000000000080947 */ /* 0x004fea0003800000 */
[----:B------:R-:W2:Y:S02]  /*3710*/  SYNCS.PHASECHK.TRANS64.TRYWAIT P0, [UR5+0x8], R5 ;  /* 0x00000805ff0075a7 */ /* 0x000ea40008001105 */
[----:B--2---:R-:W-:Y:S05]  /*3720*/  @!P0 BRA `(.L_x_70) ;  /* 0x0000006000688947 */ /* 0x004fea0003800000 */
.L_x_69:
[----:B------:R-:W3:Y:S01]  /*3730*/  LDS R7, [UR6+0x160] ;  /* 0x00016006ff077984 */ /* 0x000ee20008000800 */
[----:B--2---:R-:W-:Y:S02]  /*3740*/  HFMA2 R0, -RZ, RZ, 0, 5.9604644775390625e-08 ;  /* 0x00000001ff007431 */ /* 0x004fe400000001ff */
[----:B------:R-:W-:Y:S01]  /*3750*/  IMAD.MOV.U32 R4, RZ, RZ, 0xffff ;  /* 0x0000ffffff047424 */ /* 0x000fe200078e00ff */
[----:B------:R-:W-:Y:S01]  /*3760*/  UPRMT UR4, UR47, 0x654, UR7 ;  /* 0x000006542f047896 */ /* 0x000fe20008000007 */
[----:B---3--:R-:W-:-:S03]  /*3770*/  IMAD.SHL.U32 R5, R7, 0x20, RZ ;  /* 0x0000002007057824 */ /* 0x008fc600078e00ff */
[-C--:B------:R-:W-:Y:S02]  /*3780*/  SHF.L.U32 R4, R4, R7.reuse, RZ ;  /* 0x0000000704047219 */ /* 0x080fe400000006ff */
[----:B------:R-:W-:Y:S01]  /*3790*/  SHF.L.U32 R7, R0, R7, RZ ;  /* 0x0000000700077219 */ /* 0x000fe200000006ff */
[----:B------:R3:W-:Y:S04]  /*37a0*/  STS [UR6+0x160], R5 ;  /* 0x00016005ff007988 */ /* 0x0007e80008000806 */
[----:B------:R3:W-:Y:S04]  /*37b0*/  ATOMS.OR RZ, [UR5+0x14], R4 ;  /* 0x00001404ffff798c */ /* 0x0007e8000b000005 */
[----:B------:R3:W-:Y:S01]  /*37c0*/  ATOMS.OR RZ, [UR5+0x18], R7 ;  /* 0x00001807ffff798c */ /* 0x0007e2000b000005 */
[----:B------:R-:W-:Y:S03]  /*37d0*/  SYNCS.ARRIVE.TRANS64.RED.A1T0 RZ, [UR4], RZ ;  /* 0x000000ffffff79a7 */ /* 0x000fe60008100404 */
[----:B------:R3:W-:Y:S01]  /*37e0*/  ATOMS.XOR RZ, [UR5+0x10], R0 ;  /* 0x00001000ffff798c */ /* 0x0007e2000b800005 */
[----:B------:R-:W-:Y:S05]  /*37f0*/  BRA `(.L_x_67) ;  /* 0x0000000000107947 */ /* 0x000fea0003800000 */
.L_x_60:
[----:B------:R-:W-:Y:S02]  /*3800*/  MOV R0, 0xffffffff ;  /* 0xffffffff00007802 */ /* 0x000fe40000000f00 */
[----:B------:R-:W-:-:S03]  /*3810*/  MOV R4, 0x3840 ;  /* 0x0000384000047802 */ /* 0x000fc60000000f00 */
[----:B------:R2:W-:Y:S04]  /*3820*/  STS [UR6+0x160], R0 ;  /* 0x00016000ff007988 */ /* 0x0005e80008000806 */
[----:B-12--5:R-:W-:Y:S05]  /*3830*/  CALL.REL.NOINC `($__internal_1_$__cuda_sm10x_tcgen05_guardrail_trap_phase_invalid_during_alloc) ;  /* 0x0000006400b07944 */ /* 0x026fea0003c00000 */
.L_x_67:
[----:B------:R-:W-:Y:S05]  /*3840*/  WARPSYNC.ALL ;  /* 0x0000000000007948 */ /* 0x000fea0003800000 */
[----:B------:R-:W4:Y:S01]  /*3850*/  S2UR UR4, SR_CgaCtaId ;  /* 0x00000000000479c3 */ /* 0x000f220000008800 */
[----:B------:R-:W-:Y:S01]  /*3860*/  UMOV UR26, 0x400 ;  /* 0x00000400001a7882 */ /* 0x000fe20000000000 */
[----:B------:R-:W-:-:S06]  /*3870*/  NOP ;  /* 0x0000000000007918 */ /* 0x000fcc0000000000 */
[----:B------:R-:W-:Y:S06]  /*3880*/  BAR.ARV 0x6, 0xa0 ;  /* 0x0182800000007b1d */ /* 0x000fec0000002000 */
[----:B------:R-:W1:Y:S01]  /*3890*/  LDCU UR6, c[0x0][0x38c] ;  /* 0x00007180ff0677ac */ /* 0x000e620008000800 */
[----:B------:R-:W-:Y:S01]  /*38a0*/  LOP3.LUT R3, R3, 0xffff, RZ, 0xc0, !PT ;  /* 0x0000ffff03037812 */ /* 0x000fe200078ec0ff */
[----:B--2---:R-:W-:Y:S01]  /*38b0*/  IMAD.MOV.U32 R9, RZ, RZ, 0x1 ;  /* 0x00000001ff097424 */ /* 0x004fe200078e00ff */
[----:B------:R-:W-:Y:S01]  /*38c0*/  LOP3.LUT R2, R2, 0xffff, RZ, 0xc0, !PT ;  /* 0x0000ffff02027812 */ /* 0x000fe200078ec0ff */
[----:B------:R-:W-:Y:S01]  /*38d0*/  IMAD.MOV.U32 R8, RZ, RZ, RZ ;  /* 0x000000ffff087224 */ /* 0x000fe200078e00ff */
[----:B------:R-:W-:Y:S01]  /*38e0*/  R2UR UR28, R3 ;  /* 0x00000000031c72ca */ /* 0x000fe200000e0000 */
[----:B------:R-:W-:Y:S01]  /*38f0*/  UMOV UR32, URZ ;  /* 0x000000ff00207c82 */ /* 0x000fe20008000000 */
[----:B------:R-:W-:-:S02]  /*3900*/  R2UR UR42, R2 ;  /* 0x00000000022a72ca */ /* 0x000fc400000e0000 */
[----:B------:R-:W-:Y:S01]  /*3910*/  CS2R R2, SRZ ;  /* 0x0000000000027805 */ /* 0x000fe2000001ff00 */
[----:B------:R-:W-:Y:S01]  /*3920*/  UMOV UR23, URZ ;  /* 0x000000ff00177c82 */ /* 0x000fe20008000000 */
[----:B----4-:R-:W-:Y:S01]  /*3930*/  ULEA UR26, UR4, UR26, 0x18 ;  /* 0x0000001a041a7291 */ /* 0x010fe2000f8ec0ff */
[----:B------:R-:W-:Y:S01]  /*3940*/  UMOV UR22, URZ ;  /* 0x000000ff00167c82 */ /* 0x000fe20008000000 */
[----:B------:R-:W-:Y:S02]  /*3950*/  UISETP.NE.AND UP3, UPT, UR45, URZ, UPT ;  /* 0x000000ff2d00728c */ /* 0x000fe4000bf65270 */
[----:B------:R-:W-:Y:S02]  /*3960*/  UIADD3 UR5, UPT, UPT, UR26, 0x8400, URZ ;  /* 0x000084001a057890 */ /* 0x000fe4000fffe0ff */
[----:B------:R-:W-:-:S03]  /*3970*/  UIADD3 UR4, UPT, UPT, UR26, 0x28400, URZ ;  /* 0x000284001a047890 */ /* 0x000fc6000fffe0ff */
[----:B---3--:R-:W2:Y:S01]  /*3980*/  LDS R0, [UR26+0x160] ;  /* 0x0001601aff007984 */ /* 0x008ea20008000800 */
[----:B-1----:R-:W-:Y:S02]  /*3990*/  UIADD3 UR6, UPT, UPT, UR6, 0x7f, URZ ;  /* 0x0000007f06067890 */ /* 0x002fe4000fffe0ff */
[----:B------:R-:W-:Y:S02]  /*39a0*/  USHF.R.U32.HI UR5, URZ, 0x4, UR5 ;  /* 0x00000004ff057899 */ /* 0x000fe40008011605 */
[----:B------:R-:W-:Y:S02]  /*39b0*/  USHF.R.S32.HI UR33, URZ, 0x1f, UR6 ;  /* 0x0000001fff217899 */ /* 0x000fe40008011406 */
[----:B------:R-:W-:Y:S02]  /*39c0*/  USHF.R.U32.HI UR4, URZ, 0x4, UR4 ;  /* 0x00000004ff047899 */ /* 0x000fe40008011604 */
[----:B------:R-:W-:Y:S02]  /*39d0*/  ULEA.HI UR33, UR33, UR6, URZ, 0x7 ;  /* 0x0000000621217291 */ /* 0x000fe4000f8f38ff */
[----:B------:R-:W-:-:S02]  /*39e0*/  ULOP3.LUT UR5, UR5, 0x3fff, URZ, 0xc0, !UPT ;  /* 0x00003fff05057892 */ /* 0x000fc4000f8ec0ff */
[----:B------:R-:W-:Y:S02]  /*39f0*/  USHF.R.S32.HI UR33, URZ, 0x7, UR33 ;  /* 0x00000007ff217899 */ /* 0x000fe40008011421 */
[----:B------:R-:W-:Y:S02]  /*3a00*/  ULOP3.LUT UR30, UR4, 0x3fff, URZ, 0xc0, !UPT ;  /* 0x00003fff041e7892 */ /* 0x000fe4000f8ec0ff */
[----:B------:R-:W-:Y:S01]  /*3a10*/  UISETP.LT.AND UP0, UPT, UR33, 0x1, UPT ;  /* 0x000000012100788c */ /* 0x000fe2000bf01270 */
[----:B------:R-:W-:Y:S01]  /*3a20*/  UMOV UR40, 0x0 ;  /* 0x0000000000287882 */ /* 0x000fe20000000000 */
[----:B------:R-:W-:Y:S01]  /*3a30*/  UMOV UR41, 0x102004a0 ;  /* 0x102004a000297882 */ /* 0x000fe20000000000 */
[----:B------:R-:W-:Y:S02]  /*3a40*/  ULOP3.LUT UR29, UR5, 0x10000, URZ, 0xfc, !UPT ;  /* 0x00010000051d7892 */ /* 0x000fe4000f8efcff */
[----:B------:R-:W-:Y:S02]  /*3a50*/  ULOP3.LUT UR30, UR30, 0x10000, URZ, 0xfc, !UPT ;  /* 0x000100001e1e7892 */ /* 0x000fe4000f8efcff */
[----:B------:R-:W-:Y:S01]  /*3a60*/  USEL UR43, UR33, 0x1, !UP0 ;  /* 0x00000001212b7887 */ /* 0x000fe2000c000000 */
[----:B------:R-:W-:Y:S01]  /*3a70*/  UMOV UR38, 0x0 ;  /* 0x0000000000267882 */ /* 0x000fe20000000000 */
[----:B------:R-:W-:Y:S01]  /*3a80*/  UMOV UR39, 0x102004a0 ;  /* 0x102004a000277882 */ /* 0x000fe20000000000 */
[----:B------:R-:W-:Y:S01]  /*3a90*/  UMOV UR36, 0x0 ;  /* 0x0000000000247882 */ /* 0x000fe20000000000 */
[----:B------:R-:W-:Y:S01]  /*3aa0*/  UMOV UR37, 0x102004a0 ;  /* 0x102004a000257882 */ /* 0x000fe20000000000 */
[----:B------:R-:W-:Y:S01]  /*3ab0*/  UMOV UR34, 0x0 ;  /* 0x0000000000227882 */ /* 0x000fe20000000000 */
[----:B------:R-:W-:Y:S01]  /*3ac0*/  UMOV UR35, 0x102004a0 ;  /* 0x102004a000237882 */ /* 0x000fe20000000000 */
[----:B--2---:R-:W-:-:S15]  /*3ad0*/  R2UR UR44, R0 ;  /* 0x00000000002c72ca */ /* 0x004fde00000e0000 */
.L_x_78:
[C---:B------:R-:W-:Y:S02]  /*3ae0*/  LEA R0, R8.reuse, UR26, 0x3 ;  /* 0x0000001a08007c11 */ /* 0x040fe4000f8e18ff */
[----:B------:R-:W-:Y:S02]  /*3af0*/  SHF.L.U32 R5, R3, 0x1f, RZ ;  /* 0x0000001f03057819 */ /* 0x000fe400000006ff */
[----:B------:R-:W-:Y:S02]  /*3b00*/  LEA R4, R8, UR26, 0x4 ;  /* 0x0000001a08047c11 */ /* 0x000fe4000f8e20ff */
[----:B------:R-:W1:Y:S02]  /*3b10*/  SYNCS.PHASECHK.TRANS64.TRYWAIT P0, [R0+URZ+0xb0], R5 ;  /* 0x0000b005000075a7 */ /* 0x000e6400080011ff */
[----:B-1-3--:R-:W-:Y:S05]  /*3b20*/  @!P0 BRA `(.L_x_71) ;  /* 0x0000005c00808947 */ /* 0x00afea0003800000 */
.L_x_153:
[----:B-1----:R-:W1:Y:S01]  /*3b30*/  LDS.128 R4, [R4+0x140] ;  /* 0x0001400004047984 */ /* 0x002e620000000c00 */
[----:B------:R-:W-:Y:S02]  /*3b40*/  VIADD R0, R0, 0xc0 ;  /* 0x000000c000007836 */ /* 0x000fe40000000000 */
[----:B------:R-:W-:Y:S01]  /*3b50*/  VIADD R8, R8, 0x1 ;  /* 0x0000000108087836 */ /* 0x000fe20000000000 */
[----:B------:R-:W-:Y:S01]  /*3b60*/  @!PT LDS RZ, [RZ] ;  /* 0x00000000fffff984 */ /* 0x000fe20000000800 */
[----:B------:R-:W-:Y:S01]  /*3b70*/  @!PT LDS RZ, [RZ] ;  /* 0x00000000fffff984 */ /* 0x000fe20000000800 */
[----:B------:R-:W-:Y:S01]  /*3b80*/  @!PT LDS RZ, [RZ] ;  /* 0x00000000fffff984 */ /* 0x000fe20000000800 */
[----:B------:R-:W-:Y:S01]  /*3b90*/  @!PT LDS RZ, [RZ] ;  /* 0x00000000fffff984 */ /* 0x000fe20000000800 */
[----:B------:R2:W-:Y:S06]  /*3ba0*/  MEMBAR.ALL.CTA ;  /* 0x0000000000007992 */ /* 0x0005ec0000008000 */
[----:B--2---:R-:W2:Y:S01]  /*3bb0*/  FENCE.VIEW.ASYNC.S ;  /* 0x00000000000073c6 */ /* 0x004ea20000000000 */
[----:B------:R-:W-:-:S04]  /*3bc0*/  PRMT R0, RZ, 0x654, R0 ;  /* 0x00000654ff007816 */ /* 0x000fc80000000000 */
[----:B--2---:R2:W-:Y:S01]  /*3bd0*/  SYNCS.ARRIVE.TRANS64.RED.A1T0 RZ, [R0+URZ], RZ ;  /* 0x000000ff00ff79a7 */ /* 0x0045e200081004ff */
[----:B-1----:R-:W-:Y:S01]  /*3be0*/  LOP3.LUT P1, RZ, R6, 0x1, RZ, 0xc0, !PT ;  /* 0x0000000106ff7812 */ /* 0x002fe2000782c0ff */
[----:B--2---:R-:W-:-:S12]  /*3bf0*/  BRA.U UP3, `(.L_x_72) ;  /* 0x0000000503087547 */ /* 0x004fd8000b800000 */
[----:B------:R-:W1:Y:S01]  /*3c00*/  LDCU UR4, c[0x0][0x38c] ;  /* 0x00007180ff0477ac */ /* 0x000e620008000800 */
[----:B------:R-:W-:Y:S02]  /*3c10*/  PLOP3.LUT P2, PT, PT, PT, PT, 0x80, 0x8 ;  /* 0x000000000008781c */ /* 0x000fe40003f4f070 */
[----:B------:R-:W-:Y:S01]  /*3c20*/  SHF.L.U32 R5, R9, 0x1f, RZ ;  /* 0x0000001f09057819 */ /* 0x000fe200000006ff */
[----:B------:R-:W-:Y:S02]  /*3c30*/  ULEA UR31, UR32, UR26, 0x3 ;  /* 0x0000001a201f7291 */ /* 0x000fe4000f8e18ff */
[----:B------:R-:W-:Y:S02]  /*3c40*/  ULEA UR11, UR32, UR44, 0x7 ;  /* 0x0000002c200b7291 */ /* 0x000fe4000f8e38ff */
[----:B-1----:R-:W-:-:S06]  /*3c50*/  UISETP.GE.AND UP0, UPT, UR4, 0x1, UPT ;  /* 0x000000010400788c */ /* 0x002fcc000bf06270 */
[----:B------:R-:W-:-:S05]  /*3c60*/  PLOP3.LUT P0, PT, PT, PT, UP0, 0x80, 0x8 ;  /* 0x000000000008781c */ /* 0x000fca0003f0f008 */
[----:B------:R-:W-:-:S08]  /*3c70*/  @UP0 ULEA UR4, UR23, UR26, 0x3 ;  /* 0x0000001a17040291 */ /* 0x000fd0000f8e18ff */
[----:B------:R-:W-:-:S04]  /*3c80*/  @P0 SHF.L.U32 R0, R2, 0x1f, RZ ;  /* 0x0000001f02000819 */ /* 0x000fc800000006ff */
[----:B------:R1:W2:Y:S01]  /*3c90*/  @P0 SYNCS.PHASECHK.TRANS64.TRYWAIT P2, [UR4], R0 ;  /* 0x00000000ff0005a7 */ /* 0x0002a20008041104 */
[----:B------:R-:W3:Y:S02]  /*3ca0*/  SYNCS.PHASECHK.TRANS64.TRYWAIT P0, [UR31+0xf0], R5 ;  /* 0x0000f005ff0075a7 */ /* 0x000ee4000800111f */
[----:B-123--:R-:W-:Y:S05]  /*3cb0*/  @!P0 BRA `(.L_x_73) ;  /* 0x0000005c00308947 */ /* 0x00efea0003800000 */
.L_x_155:
[----:B------:R-:W-:Y:S01]  /*3cc0*/  UMOV UR27, UR22 ;  /* 0x00000016001b7c82 */ /* 0x000fe20008000000 */
[----:B------:R-:W-:Y:S05]  /*3cd0*/  BRA.U !UP0, `(.L_x_74) ;  /* 0x0000000108c07547 */ /* 0x000fea000b800000 */
[----:B------:R-:W-:Y:S02]  /*3ce0*/  UIADD3 UR27, UPT, UPT, UR43, UR22, URZ ;  /* 0x000000162b1b7290 */ /* 0x000fe4000fffe0ff */
[----:B------:R-:W-:Y:S01]  /*3cf0*/  UPLOP3.LUT UP2, UPT, UPT, UPT, UPT, 0x40, 0x4 ;  /* 0x000000000004789c */ /* 0x000fe20003f4e870 */
[----:B------:R-:W-:Y:S01]  /*3d00*/  UMOV UR24, UR33 ;  /* 0x0000002100187c82 */ /* 0x000fe20008000000 */
[----:B------:R-:W-:-:S09]  /*3d10*/  UMOV UR10, UR23 ;  /* 0x00000017000a7c82 */ /* 0x000fd20008000000 */
.L_x_77:
[----:B--2---:R-:W-:Y:S01]  /*3d20*/  ULEA UR5, UR10, UR26, 0x3 ;  /* 0x0000001a0a057291 */ /* 0x004fe2000f8e18ff */
[----:B---3--:R-:W-:Y:S11]  /*3d30*/  @P2 BRA `(.L_x_75) ;  /* 0x00000000000c2947 */ /* 0x008ff60003800000 */
[----:B-1----:R-:W-:Y:S04]  /*3d40*/  SHF.L.U32 R5, R2, 0x1f, RZ ;  /* 0x0000001f02057819 */ /* 0x002fe800000006ff */
[----:B------:R-:W1:Y:S02]  /*3d50*/  SYNCS.PHASECHK.TRANS64.TRYWAIT P0, [UR5], R5 ;  /* 0x00000005ff0075a7 */ /* 0x000e640008001105 */
[----:B-1----:R-:W-:Y:S05]  /*3d60*/  @!P0 BRA `(.L_x_76) ;  /* 0x0000005c001c8947 */ /* 0x002fea0003800000 */
.L_x_75:
[----:B------:R-:W-:Y:S01]  /*3d70*/  UISETP.NE.AND UP0, UPT, UR24, 0x1, UPT ;  /* 0x000000011800788c */ /* 0x000fe2000bf05270 */
[----:B------:R-:W-:Y:S01]  /*3d80*/  PLOP3.LUT P2, PT, PT, PT, PT, 0x80, 0x8 ;  /* 0x000000000008781c */ /* 0x000fe20003f4f070 */
[----:B------:R-:W-:Y:S02]  /*3d90*/  UIADD3 UR4, UPT, UPT, UR10, 0x1, URZ ;  /* 0x000000010a047890 */ /* 0x000fe4000fffe0ff */
[----:B------:R-:W-:Y:S02]  /*3da0*/  UIADD3 UR25, UPT, UPT, UR5, 0x40, URZ ;  /* 0x0000004005197890 */ /* 0x000fe4000fffe0ff */
[----:B------:R-:W-:Y:S01]  /*3db0*/  UISETP.NE.AND UP1, UPT, UR4, 0x8, UPT ;  /* 0x000000080400788c */ /* 0x000fe2000bf25270 */
[----:B------:R-:W-:Y:S01]  /*3dc0*/  PLOP3.LUT P0, PT, PT, PT, UP0, 0x80, 0x8 ;  /* 0x000000000008781c */ /* 0x000fe20003f0f008 */
[----:B------:R-:W-:Y:S02]  /*3dd0*/  UIADD3 UR22, UPT, UPT, UR22, 0x1, URZ ;  /* 0x0000000116167890 */ /* 0x000fe4000fffe0ff */
[----:B------:R-:W-:Y:S02]  /*3de0*/  USEL UR6, URZ, 0x1, UP1 ;  /* 0x00000001ff067887 */ /* 0x000fe40008800000 */
[----:B------:R-:W-:Y:S02]  /*3df0*/  USEL UR23, UR4, URZ, UP1 ;  /* 0x000000ff04177287 */ /* 0x000fe40008800000 */
[----:B------:R-:W-:Y:S02]  /*3e00*/  UIADD3 UR24, UPT, UPT, UR24, -0x1, URZ ;  /* 0xffffffff18187890 */ /* 0x000fe4000fffe0ff */
[----:B------:R-:W-:Y:S01]  /*3e10*/  @UP0 ULEA UR4, UR23, UR26, 0x3 ;  /* 0x0000001a17040291 */ /* 0x000fe2000f8e18ff */
[----:B------:R-:W-:Y:S01]  /*3e20*/  LOP3.LUT R2, R2, UR6, RZ, 0x3c, !PT ;  /* 0x0000000602027c12 */ /* 0x000fe2000f8e3cff */
[----:B------:R-:W-:Y:S02]  /*3e30*/  ULEA UR6, UR10, UR30, 0x9 ;  /* 0x0000001e0a067291 */ /* 0x000fe4000f8e48ff */
[----:B------:R-:W-:Y:S01]  /*3e40*/  UISETP.NE.AND UP0, UPT, UR22, UR27, UPT ;  /* 0x0000001b1600728c */ /* 0x000fe2000bf05270 */
[----:B-1----:R-:W-:Y:S01]  /*3e50*/  @P0 SHF.L.U32 R0, R2, 0x1f, RZ ;  /* 0x0000001f02000819 */ /* 0x002fe200000006ff */
[----:B------:R-:W-:Y:S02]  /*3e60*/  UIADD3 UR20, UPT, UPT, UR6, 0x2, URZ ;  /* 0x0000000206147890 */ /* 0x000fe4000fffe0ff */
[----:B------:R-:W-:Y:S01]  /*3e70*/  UIADD3 UR16, UPT, UPT, UR6, 0x4, URZ ;  /* 0x0000000406107890 */ /* 0x000fe2000fffe0ff */
[----:B------:R2:W3:Y:S01]  /*3e80*/  @P0 SYNCS.PHASECHK.TRANS64.TRYWAIT P2, [UR4], R0 ;  /* 0x00000000ff0005a7 */ /* 0x0004e20008041104 */
[----:B------:R-:W-:Y:S02]  /*3e90*/  ULEA UR4, UR10, UR29, 0xa ;  /* 0x0000001d0a047291 */ /* 0x000fe4000f8e50ff */
[----:B------:R-:W-:Y:S02]  /*3ea0*/  UIADD3 UR12, UPT, UPT, UR6, 0x6, URZ ;  /* 0x00000006060c7890 */ /* 0x000fe4000fffe0ff */
[----:B------:R-:W-:Y:S02]  /*3eb0*/  UIADD3 UR18, UPT, UPT, UR4, 0x2, URZ ;  /* 0x0000000204127890 */ /* 0x000fe4000fffe0ff */
[----:B------:R-:W-:Y:S02]  /*3ec0*/  UIADD3 UR14, UPT, UPT, UR4, 0x4, URZ ;  /* 0x00000004040e7890 */ /* 0x000fe4000fffe0ff */
[----:B------:R-:W-:Y:S01]  /*3ed0*/  UIADD3 UR8, UPT, UPT, UR4, 0x6, URZ ;  /* 0x0000000604087890 */ /* 0x000fe2000fffe0ff */
[----:B------:R-:W-:Y:S01]  /*3ee0*/  UMOV UR7, 0x40004040 ;  /* 0x4000404000077882 */ /* 0x000fe20000000000 */
[----:B------:R-:W-:Y:S01]  /*3ef0*/  UMOV UR5, 0x40004040 ;  /* 0x4000404000057882 */ /* 0x000fe20000000000 */
[----:B------:R-:W-:Y:S01]  /*3f00*/  UMOV UR21, 0x40004040 ;  /* 0x4000404000157882 */ /* 0x000fe20000000000 */
[----:B------:R2:W-:Y:S01]  /*3f10*/  UTCIMMA.2CTA gdesc[UR4], gdesc[UR6], tmem[UR11], tmem[UR40], idesc[UR41], UP2 ;  /* 0x00ff2806040075ea */ /* 0x0005e2000920010b */
[----:B------:R-:W-:Y:S01]  /*3f20*/  UPLOP3.LUT UP2, UPT, UPT, UPT, UPT, 0x80, 0x8 ;  /* 0x000000000008789c */ /* 0x000fe20003f4f070 */
[----:B------:R-:W-:Y:S01]  /*3f30*/  UMOV UR19, 0x40004040 ;  /* 0x4000404000137882 */ /* 0x000fe20000000000 */
[----:B------:R-:W-:Y:S01]  /*3f40*/  UMOV UR17, 0x40004040 ;  /* 0x4000404000117882 */ /* 0x000fe20000000000 */
[----:B------:R2:W-:Y:S01]  /*3f50*/  UTCIMMA.2CTA gdesc[UR18], gdesc[UR20], tmem[UR11], tmem[UR38], idesc[UR39], UPT ;  /* 0x00ff2614120075ea */ /* 0x0005e2000ba0010b */
[----:B------:R-:W-:Y:S01]  /*3f60*/  UMOV UR15, 0x40004040 ;  /* 0x40004040000f7882 */ /* 0x000fe20000000000 */
[----:B------:R-:W-:Y:S01]  /*3f70*/  UMOV UR13, 0x40004040 ;  /* 0x40004040000d7882 */ /* 0x000fe20000000000 */
[----:B------:R-:W-:Y:S01]  /*3f80*/  UMOV UR9, 0x40004040 ;  /* 0x4000404000097882 */ /* 0x000fe20000000000 */
[----:B------:R2:W-:Y:S01]  /*3f90*/  UTCIMMA.2CTA gdesc[UR14], gdesc[UR16], tmem[UR11], tmem[UR36], idesc[UR37], UPT ;  /* 0x00ff24100e0075ea */ /* 0x0005e2000ba0010b */
[----:B------:R2:W-:Y:S01]  /*3fa0*/  UTCIMMA.2CTA gdesc[UR8], gdesc[UR12], tmem[UR11], tmem[UR34], idesc[UR35], UPT ;  /* 0x00ff220c080075ea */ /* 0x0005e2000ba0010b */
[----:B------:R2:W-:Y:S01]  /*3fb0*/  UTCBAR.2CTA.MULTICAST [UR25], URZ, UR28 ;  /* 0x000000ff190073e9 */ /* 0x0005e2000820081c */
[----:B------:R-:W-:Y:S01]  /*3fc0*/  UMOV UR10, UR23 ;  /* 0x00000017000a7c82 */ /* 0x000fe20008000000 */
[----:B------:R-:W-:Y:S05]  /*3fd0*/  BRA.U UP0, `(.L_x_77) ;  /* 0xfffffffd00507547 */ /* 0x000fea000b83ffff */
.L_x_74:
[----:B--2---:R-:W-:Y:S01]  /*3fe0*/  UIADD3 UR4, UPT, UPT, UR31, 0xd0, URZ ;  /* 0x000000d01f047890 */ /* 0x004fe2000fffe0ff */
[----:B------:R-:W-:-:S08]  /*3ff0*/  UMOV UR22, UR27 ;  /* 0x0000001b00167c82 */ /* 0x000fd00008000000 */
[----:B------:R2:W-:Y:S01]  /*4000*/  UTCBAR.2CTA.MULTICAST [UR4], URZ, UR42 ;  /* 0x000000ff040073e9 */ /* 0x0005e2000820082a */
[----:B------:R-:W-:Y:S02]  /*4010*/  NOP ;  /* 0x0000000000007918 */ /* 0x000fe40000000000 */
.L_x_72:
[----:B--2---:R-:W-:Y:S01]  /*4020*/  UIADD3 UR4, UPT, UPT, UR32, 0x1, URZ ;  /* 0x0000000120047890 */ /* 0x004fe2000fffe0ff */
[----:B------:R-:W-:-:S03]  /*4030*/  ISETP.NE.AND P0, PT, R8, 0x2, PT ;  /* 0x000000020800780c */ /* 0x000fc60003f05270 */
[----:B------:R-:W-:Y:S01]  /*4040*/  UISETP.NE.AND UP0, UPT, UR4, 0x4, UPT ;  /* 0x000000040400788c */ /* 0x000fe2000bf05270 */
[----:B-1----:R-:W-:Y:S02]  /*4050*/  SEL R0, RZ, 0x1, P0 ;  /* 0x00000001ff007807 */ /* 0x002fe40000000000 */
[----:B------:R-:W-:Y:S01]  /*4060*/  SEL R8, R8, RZ, P0 ;  /* 0x000000ff08087207 */ /* 0x000fe20000000000 */
[----:B------:R-:W-:Y:S01]  /*4070*/  USEL UR5, URZ, 0x1, UP0 ;  /* 0x00000001ff057887 */ /* 0x000fe20008000000 */
[----:B------:R-:W-:Y:S01]  /*4080*/  LOP3.LUT R3, R3, R0, RZ, 0x3c, !PT ;  /* 0x0000000003037212 */ /* 0x000fe200078e3cff */
[----:B------:R-:W-:-:S04]  /*4090*/  USEL UR32, UR4, URZ, UP0 ;  /* 0x000000ff04207287 */ /* 0x000fc80008000000 */
[----:B------:R-:W-:Y:S01]  /*40a0*/  LOP3.LUT R9, R9, UR5, RZ, 0x3c, !PT ;  /* 0x0000000509097c12 */ /* 0x000fe2000f8e3cff */
[----:B------:R-:W-:Y:S07]  /*40b0*/  @P1 BRA `(.L_x_78) ;  /* 0xfffffff800881947 */ /* 0x000fee000383ffff */
[----:B------:R-:W1:Y:S01]  /*40c0*/  S2UR UR8, SR_CgaCtaId ;  /* 0x00000000000879c3 */ /* 0x000e620000008800 */
[----:B------:R-:W-:Y:S01]  /*40d0*/  ELECT P0, URZ, PT ;  /* 0x0000000000ff782f */ /* 0x000fe20003800000 */
[----:B------:R-:W-:Y:S01]  /*40e0*/  HFMA2 R0, -RZ, RZ, 0, 5.9604644775390625e-08 ;  /* 0x00000001ff007431 */ /* 0x000fe200000001ff */
[----:B------:R-:W-:-:S05]  /*40f0*/  UMOV UR4, 0x40 ;  /* 0x0000004000047882 */ /* 0x000fca0000000000 */
[----:B------:R-:W-:Y:S01]  /*4100*/  UVIRTCOUNT.DEALLOC.SMPOOL 0x80 ;  /* 0x000000800000784c */ /* 0x000fe20000000000 */
[----:B------:R-:W-:Y:S02]  /*4110*/  UISETP.NE.AND UP1, UPT, UR45, URZ, UPT ;  /* 0x000000ff2d00728c */ /* 0x000fe4000bf25270 */
[----:B-1----:R-:W-:-:S09]  /*4120*/  ULEA UR8, UR8, UR4, 0x18 ;  /* 0x0000000408087291 */ /* 0x002fd2000f8ec0ff */
[----:B------:R1:W-:Y:S01]  /*4130*/  @P0 STS.U8 [UR8+0x1c], R0 ;  /* 0x00001c00ff000988 */ /* 0x0003e20008000008 */
[----:B------:R-:W-:Y:S05]  /*4140*/  BRA.U UP1, `(.L_x_79) ;  /* 0x0000000101a07547 */ /* 0x000fea000b800000 */
[----:B------:R-:W-:Y:S01]  /*4150*/  UIADD3 UR7, UPT, UPT, UR26, 0xf0, URZ ;  /* 0x000000f01a077890 */ /* 0x000fe2000fffe0ff */
[----:B------:R-:W-:-:S03]  /*4160*/  SHF.L.U32 R3, R9, 0x1f, RZ ;  /* 0x0000001f09037819 */ /* 0x000fc600000006ff */
[----:B------:R-:W-:-:S09]  /*4170*/  ULEA UR4, UR32, UR7, 0x3 ;  /* 0x0000000720047291 */ /* 0x000fd2000f8e18ff */
[----:B------:R-:W2:Y:S02]  /*4180*/  SYNCS.PHASECHK.TRANS64.TRYWAIT P0, [UR4], R3 ;  /* 0x00000003ff0075a7 */ /* 0x000ea40008001104 */
[----:B--2---:R-:W-:Y:S05]  /*4190*/  @!P0 BRA `(.L_x_80) ;  /* 0x0000005800288947 */ /* 0x004fea0003800000 */
.L_x_158:
        /* <DEDUP_REMOVED lines=9> */
.L_x_160:
        /* <DEDUP_REMOVED lines=9> */
.L_x_162:
[----:B------:R-:W-:-:S04]  /*42c0*/  UIADD3 UR4, UPT, UPT, UR4, 0x1, URZ ;  /* 0x0000000104047890 */ /* 0x000fc8000fffe0ff */
[----:B------:R-:W-:-:S04]  /*42d0*/  UISETP.NE.AND UP0, UPT, UR4, 0x4, UPT ;  /* 0x000000040400788c */ /* 0x000fc8000bf05270 */
[----:B------:R-:W-:Y:S02]  /*42e0*/  USEL UR5, URZ, 0x1, UP0 ;  /* 0x00000001ff057887 */ /* 0x000fe40008000000 */
[----:B------:R-:W-:-:S04]  /*42f0*/  USEL UR4, UR4, URZ, UP0 ;  /* 0x000000ff04047287 */ /* 0x000fc80008000000 */
[----:B------:R-:W-:Y:S01]  /*4300*/  ULEA UR4, UR4, UR7, 0x3 ;  /* 0x0000000704047291 */ /* 0x000fe2000f8e18ff */
[----:B-1----:R-:W-:-:S04]  /*4310*/  LOP3.LUT R3, R2, UR5, RZ, 0x3c, !PT ;  /* 0x0000000502037c12 */ /* 0x002fc8000f8e3cff */
[----:B------:R-:W-:Y:S01]  /*4320*/  SHF.L.U32 R3, R3, 0x1f, RZ ;  /* 0x0000001f03037819 */ /* 0x000fe200000006ff */
[----:B------:R-:W-:-:S04]  /*4330*/  IMAD.U32 R0, RZ, RZ, UR4 ;  /* 0x00000004ff007e24 */ /* 0x000fc8000f8e00ff */
[----:B------:R1:W2:Y:S03]  /*4340*/  SYNCS.PHASECHK.TRANS64.TRYWAIT P0, [R0+URZ], R3 ;  /* 0x00000003000075a7 */ /* 0x0002a600080011ff */
[----:B--2---:R-:W-:Y:S05]  /*4350*/  @!P0 NANOSLEEP.SYNCS 0x989680 ;  /* 0x009896800000895d */ /* 0x004fea0003900000 */
[----:B------:R-:W2:Y:S02]  /*4360*/  @!P0 SYNCS.PHASECHK.TRANS64 P0, [R0+URZ], R3 ;  /* 0x00000003000085a7 */ /* 0x000ea400080010ff */
[----:B--2---:R-:W-:Y:S05]  /*4370*/  @P0 BRA `(.L_x_83) ;  /* 0x0000000000200947 */ /* 0x004fea0003800000 */
.L_x_84:
[----:B--2---:R2:W4:Y:S02]  /*4380*/  SYNCS.PHASECHK.TRANS64.TRYWAIT P0, [R0+URZ], R3 ;  /* 0x00000003000075a7 */ /* 0x00452400080011ff */
[----:B----4-:R-:W-:Y:S05]  /*4390*/  @!P0 NANOSLEEP.SYNCS 0x989680 ;  /* 0x009896800000895d */ /* 0x010fea0003900000 */
[----:B------:R-:W4:Y:S02]  /*43a0*/  @!P0 SYNCS.PHASECHK.TRANS64 P0, [R0+URZ], R3 ;  /* 0x00000003000085a7 */ /* 0x000f2400080010ff */
[----:B----4-:R-:W-:Y:S05]  /*43b0*/  @!P0 BRA `(.L_x_84) ;  /* 0xfffffffc00f08947 */ /* 0x010fea000383ffff */
[----:B------:R-:W-:Y:S05]  /*43c0*/  BRA `(.L_x_83) ;  /* 0x00000000000c7947 */ /* 0x000fea0003800000 */
.L_x_79:
[----:B------:R-:W-:-:S04]  /*43d0*/  UIADD3 UR4, UPT, UPT, UR26, 0x130, URZ ;  /* 0x000001301a047890 */ /* 0x000fc8000fffe0ff */
[----:B------:R-:W-:-:S09]  /*43e0*/  UPRMT UR4, UR47, 0x654, UR4 ;  /* 0x000006542f047896 */ /* 0x000fd20008000004 */
[----:B------:R-:W-:Y:S03]  /*43f0*/  SYNCS.ARRIVE.TRANS64.RED.A1T0 RZ, [UR4], RZ ;  /* 0x000000ffffff79a7 */ /* 0x000fe60008100404 */
.L_x_83:
[----:B-12---:R-:W-:Y:S01]  /*4400*/  SHF.L.U32 R3, RZ, 0x1f, RZ ;  /* 0x0000001fff037819 */ /* 0x006fe200000006ff */
[----:B------:R-:W-:Y:S01]  /*4410*/  UIADD3 UR4, UPT, UPT, UR26, 0x130, URZ ;  /* 0x000001301a047890 */ /* 0x000fe2000fffe0ff */
[----:B------:R-:W-:Y:S02]  /*4420*/  PLOP3.LUT P0, PT, PT, PT, UP1, 0x80, 0x8 ;  /* 0x000000000008781c */ /* 0x000fe40003f0f018 */
[----:B------:R-:W1:Y:S02]  /*4430*/  SYNCS.PHASECHK.TRANS64.TRYWAIT P1, [UR26+0x130], R3 ;  /* 0x00013003ff0075a7 */ /* 0x000e64000802111a */
[----:B-1----:R-:W-:Y:S09]  /*4440*/  @!P1 BRA `(.L_x_85) ;  /* 0x0000005400c49947 */ /* 0x002ff20003800000 */
.L_x_164:
[----:B------:R-:W-:Y:S01]  /*4450*/  @!UP1 UPRMT UR4, UR47, 0x654, UR4 ;  /* 0x000006542f049896 */ /* 0x000fe20008000004 */
[----:B------:R-:W-:Y:S01]  /*4460*/  UMOV UR5, 0xffff ;  /* 0x0000ffff00057882 */ /* 0x000fe20000000000 */
[----:B------:R-:W-:-:S07]  /*4470*/  UMOV UR6, 0x1 ;  /* 0x0000000100067882 */ /* 0x000fce0000000000 */
[----:B------:R-:W-:Y:S01]  /*4480*/  @!P0 SYNCS.ARRIVE.TRANS64.RED.A1T0 RZ, [UR4], RZ ;  /* 0x000000ffffff89a7 */ /* 0x000fe20008100404 */
[----:B------:R-:W-:Y:S01]  /*4490*/  NOP ;  /* 0x0000000000007918 */ /* 0x000fe20000000000 */
[----:B-1----:R-:W1:Y:S01]  /*44a0*/  LDS R0, [UR8+0x14] ;  /* 0x00001408ff007984 */ /* 0x002e620008000800 */
[----:B------:R-:W-:-:S04]  /*44b0*/  ULOP3.LUT UR4, UR44, 0xffff, URZ, 0xc0, !UPT ;  /* 0x0000ffff2c047892 */ /* 0x000fc8000f8ec0ff */
[----:B------:R-:W-:-:S04]  /*44c0*/  USHF.R.U32.HI UR4, URZ, 0x5, UR4 ;  /* 0x00000005ff047899 */ /* 0x000fc80008011604 */
[----:B------:R-:W-:Y:S02]  /*44d0*/  USHF.L.U32 UR5, UR5, UR4, URZ ;  /* 0x0000000405057299 */ /* 0x000fe400080006ff */
[----:B------:R-:W-:-:S04]  /*44e0*/  USHF.L.U32 UR4, UR6, UR4, URZ ;  /* 0x0000000406047299 */ /* 0x000fc800080006ff */
[----:B-1----:R-:W-:-:S04]  /*44f0*/  LOP3.LUT R0, R0, UR5, RZ, 0xc0, !PT ;  /* 0x0000000500007c12 */ /* 0x002fc8000f8ec0ff */
[----:B------:R-:W-:-:S13]  /*4500*/  ISETP.NE.AND P0, PT, R0, UR5, PT ;  /* 0x0000000500007c0c */ /* 0x000fda000bf05270 */
[----:B------:R-:W-:Y:S05]  /*4510*/  @P0 BRA `(.L_x_86) ;  /* 0x0000000000580947 */ /* 0x000fea0003800000 */
[----:B------:R-:W1:Y:S02]  /*4520*/  LDS R0, [UR8+0x18] ;  /* 0x00001808ff007984 */ /* 0x000e640008000800 */
[----:B-1----:R-:W-:-:S04]  /*4530*/  LOP3.LUT R0, R0, UR4, RZ, 0xc0, !PT ;  /* 0x0000000400007c12 */ /* 0x002fc8000f8ec0ff */
[----:B------:R-:W-:-:S13]  /*4540*/  ISETP.NE.AND P0, PT, R0, UR4, PT ;  /* 0x0000000400007c0c */ /* 0x000fda000bf05270 */
[----:B------:R-:W-:Y:S05]  /*4550*/  @P0 BRA `(.L_x_87) ;  /* 0x00000000003c0947 */ /* 0x000fea0003800000 */
[----:B------:R-:W1:Y:S01]  /*4560*/  S2R R2, SR_LANEID ;  /* 0x0000000000027919 */ /* 0x000e620000000000 */
[----:B------:R-:W-:Y:S01]  /*4570*/  ULOP3.LUT UR5, URZ, UR5, URZ, 0x33, !UPT ;  /* 0x00000005ff057292 */ /* 0x000fe2000f8e33ff */
[----:B------:R-:W-:Y:S01]  /*4580*/  LOP3.LUT R4, RZ, UR4, RZ, 0x33, !PT ;  /* 0x00000004ff047c12 */ /* 0x000fe2000f8e33ff */
[----:B------:R-:W-:Y:S02]  /*4590*/  VOTEU.ANY UR4, UPT, PT ;  /* 0x0000000000047886 */ /* 0x000fe400038e0100 */
[----:B------:R-:W-:Y:S01]  /*45a0*/  UFLO.U32 UR4, UR4 ;  /* 0x00000004000472bd */ /* 0x000fe200080e0000 */
[----:B------:R-:W2:Y:S01]  /*45b0*/  REDUX UR6, R4 ;  /* 0x00000000040673c4 */ /* 0x000ea20000000000 */
[----:B------:R-:W-:-:S06]  /*45c0*/  IMAD.U32 R0, RZ, RZ, UR5 ;  /* 0x00000005ff007e24 */ /* 0x000fcc000f8e00ff */
[----:B------:R4:W-:Y:S01]  /*45d0*/  UTCATOMSWS.AND URZ, UR5 ;  /* 0x0000000500ff79e3 */ /* 0x0009e20008000000 */
[----:B------:R-:W3:Y:S01]  /*45e0*/  REDUX UR7, R0 ;  /* 0x00000000000773c4 */ /* 0x000ee20000000000 */
[----:B-1----:R-:W-:Y:S01]  /*45f0*/  ISETP.EQ.U32.AND P0, PT, R2, UR4, PT ;  /* 0x0000000402007c0c */ /* 0x002fe2000bf02070 */
[----:B--2---:R-:W-:Y:S01]  /*4600*/  IMAD.U32 R2, RZ, RZ, UR6 ;  /* 0x00000006ff027e24 */ /* 0x004fe2000f8e00ff */
[----:B---3--:R-:W-:-:S11]  /*4610*/  MOV R3, UR7 ;  /* 0x0000000700037c02 */ /* 0x008fd60008000f00 */
[----:B------:R4:W-:Y:S04]  /*4620*/  @P0 ATOMS.AND RZ, [UR8+0x14], R3 ;  /* 0x00001403ffff098c */ /* 0x0009e8000a800008 */
[----:B------:R4:W-:Y:S01]  /*4630*/  @P0 ATOMS.AND RZ, [UR8+0x18], R2 ;  /* 0x00001802ffff098c */ /* 0x0009e2000a800008 */
[----:B------:R-:W-:Y:S05]  /*4640*/  BRA `(.L_x_88) ;  /* 0x0000000000147947 */ /* 0x000fea0003800000 */
.L_x_87:
[----:B------:R-:W-:Y:S02]  /*4650*/  MOV R2, 0x4670 ;  /* 0x0000467000027802 */ /* 0x000fe40000000f00 */
[----:B---3-5:R-:W-:Y:S05]  /*4660*/  CALL.REL.NOINC `($__internal_0_$__cuda_sm10x_tcgen05_guardrail_trap_col_being_dealloced_not_returned_by_alloc) ;  /* 0x0000005800187944 */ /* 0x028fea0003c00000 */
[----:B------:R-:W-:Y:S05]  /*4670*/  BRA `(.L_x_88) ;  /* 0x0000000000087947 */ /* 0x000fea0003800000 */
.L_x_86:
[----:B------:R-:W-:Y:S02]  /*4680*/  MOV R2, 0x46a0 ;  /* 0x000046a000027802 */ /* 0x000fe40000000f00 */
[----:B---3-5:R-:W-:Y:S05]  /*4690*/  CALL.REL.NOINC `($__internal_2_$__cuda_sm10x_tcgen05_guardrail_trap_unallocated_columns_being_dealloced) ;  /* 0x0000005800247944 */ /* 0x028fea0003c00000 */
.L_x_88:
[----:B------:R-:W-:Y:S01]  /*46a0*/  NOP ;  /* 0x0000000000007918 */ /* 0x000fe20000000000 */
[----:B----4-:R-:W-:Y:S05]  /*46b0*/  EXIT ;  /* 0x000000000000794d */ /* 0x010fea0003800000 */
.L_x_59:
[----:B------:R-:W-:-:S09]  /*46c0*/  UISETP.NE.OR UP0, UPT, UR25, 0x3, !UP4 ;  /* 0x000000031900788c */ /* 0x000fd2000e705670 */
[----:B------:R-:W-:Y:S05]  /*46d0*/  BRA.U UP0, `(.L_x_89) ;  /* 0x0000000d007c7547 */ /* 0x000fea000b800000 */
[----:B------:R-:W2:Y:S01]  /*46e0*/  LDCU UR32, c[0x0][0x370] ;  /* 0x00006e00ff2077ac */ /* 0x000ea20008000800 */
[----:B------:R-:W3:Y:S01]  /*46f0*/  LDC.64 R16, c[0x0][0x348] ;  /* 0x0000d200ff107b82 */ /* 0x000ee20000000a00 */
[----:B------:R-:W-:Y:S02]  /*4700*/  HFMA2 R13, -RZ, RZ, 0, 0 ;  /* 0x00000000ff0d7431 */ /* 0x000fe400000001ff */
[----:B------:R-:W-:Y:S01]  /*4710*/  IMAD.MOV.U32 R15, RZ, RZ, 0x1 ;  /* 0x00000001ff0f7424 */ /* 0x000fe200078e00ff */
[----:B------:R-:W2:Y:S01]  /*4720*/  LDCU.128 UR28, c[0x0][0xb10] ;  /* 0x00016200ff1c77ac */ /* 0x000ea20008000c00 */
[----:B------:R-:W-:Y:S01]  /*4730*/  IMAD.MOV.U32 R14, RZ, RZ, RZ ;  /* 0x000000ffff0e7224 */ /* 0x000fe200078e00ff */
[----:B------:R-:W-:Y:S01]  /*4740*/  MOV R7, 0x2000 ;  /* 0x0000200000077802 */ /* 0x000fe20000000f00 */
[----:B------:R-:W4:Y:S01]  /*4750*/  LDCU UR27, c[0x0][0x374] ;  /* 0x00006e80ff1b77ac */ /* 0x000f220008000800 */
[----:B------:R-:W1:Y:S01]  /*4760*/  LDC.64 R2, c[0x0][0x888] ;  /* 0x00022200ff027b82 */ /* 0x000e620000000a00 */
[----:B------:R-:W4:Y:S01]  /*4770*/  LDCU UR15, c[0x0][0xb0c] ;  /* 0x00016180ff0f77ac */ /* 0x000f220008000800 */
[----:B------:R-:W3:Y:S06]  /*4780*/  LDCU UR38, c[0x0][0xb20] ;  /* 0x00016400ff2677ac */ /* 0x000eec0008000800 */
[----:B------:R-:W1:Y:S01]  /*4790*/  LDC.64 R4, c[0x0][0x890] ;  /* 0x00022400ff047b82 */ /* 0x000e620000000a00 */
[----:B------:R-:W3:Y:S01]  /*47a0*/  LDCU UR4, c[0x0][0xb30] ;  /* 0x00016600ff0477ac */ /* 0x000ee20008000800 */
[----:B------:R-:W-:Y:S01]  /*47b0*/  UMOV UR21, 0x400 ;  /* 0x0000040000157882 */ /* 0x000fe20000000000 */
[----:B--2---:R-:W-:-:S02]  /*47c0*/  UIMAD.WIDE.U32 UR6, UR32, UR28, URZ ;  /* 0x0000001c200672a5 */ /* 0x004fc4000f8e00ff */
[----:B----4-:R-:W-:Y:S02]  /*47d0*/  UIMAD.WIDE.U32 UR8, UR27, UR31, URZ ;  /* 0x0000001f1b0872a5 */ /* 0x010fe4000f8e00ff */
[----:B------:R-:W-:Y:S02]  /*47e0*/  ULEA UR21, UR46, UR21, 0x18 ;  /* 0x000000152e157291 */ /* 0x000fe4000f8ec0ff */
[----:B------:R-:W-:Y:S02]  /*47f0*/  UPLOP3.LUT UP3, UPT, UPT, UPT, UPT, 0x40, 0x4 ;  /* 0x000000000004789c */ /* 0x000fe40003f6e870 */
[----:B------:R-:W-:Y:S01]  /*4800*/  UIADD3 UR33, UPT, UPT, UR21, 0x88, URZ ;  /* 0x0000008815217890 */ /* 0x000fe2000fffe0ff */
[----:B------:R-:W-:Y:S01]  /*4810*/  UMOV UR6, UR7 ;  /* 0x0000000700067c82 */ /* 0x000fe20008000000 */
[----:B------:R-:W-:Y:S01]  /*4820*/  UMOV UR34, UR9 ;  /* 0x0000000900227c82 */ /* 0x000fe20008000000 */
[----:B------:R-:W-:Y:S02]  /*4830*/  UISETP.GE.AND UP0, UPT, UR42, 0x1, UPT ;  /* 0x000000012a00788c */ /* 0x000fe4000bf06270 */
[----:B------:R-:W-:Y:S01]  /*4840*/  UISETP.NE.AND UP4, UPT, UR42, 0x1, UPT ;  /* 0x000000012a00788c */ /* 0x000fe2000bf85270 */
[----:B------:R-:W2:Y:S01]  /*4850*/  LDCU.64 UR22, c[0x0][0xb28] ;  /* 0x00016500ff1677ac */ /* 0x000ea20008000a00 */
[----:B------:R-:W-:-:S02]  /*4860*/  UISETP.NE.AND UP6, UPT, UR15, 0x1, UPT ;  /* 0x000000010f00788c */ /* 0x000fc4000bfc5270 */
[----:B------:R-:W-:Y:S02]  /*4870*/  UISETP.NE.AND UP5, UPT, UR30, 0x1, UPT ;  /* 0x000000011e00788c */ /* 0x000fe4000bfa5270 */
[----:B------:R-:W-:Y:S02]  /*4880*/  UIADD3 UR17, UPT, UPT, UR21, 0x80, URZ ;  /* 0x0000008015117890 */ /* 0x000fe4000fffe0ff */
[----:B------:R-:W-:Y:S02]  /*4890*/  UPRMT UR33, UR46, 0x654, UR33 ;  /* 0x000006542e217896 */ /* 0x000fe40008000021 */
[----:B------:R-:W-:Y:S02]  /*48a0*/  USHF.R.U32.HI UR35, URZ, UR29, UR6 ;  /* 0x0000001dff237299 */ /* 0x000fe40008011606 */
[----:B---3--:R-:W-:Y:S02]  /*48b0*/  USHF.R.U32.HI UR34, URZ, UR38, UR34 ;  /* 0x00000026ff227299 */ /* 0x008fe40008011622 */
[----:B------:R-:W-:-:S11]  /*48c0*/  UISETP.NE.AND UP2, UPT, UR4, 0x1, UPT ;  /* 0x000000010400788c */ /* 0x000fd6000bf45270 */
.L_x_98:
[C---:B------:R-:W-:Y:S02]  /*48d0*/  LEA R12, R14.reuse, UR21, 0x3 ;  /* 0x000000150e0c7c11 */ /* 0x040fe4000f8e18ff */
[----:B------:R-:W-:Y:S02]  /*48e0*/  SHF.L.U32 R9, R13, 0x1f, RZ ;  /* 0x0000001f0d097819 */ /* 0x000fe400000006ff */
[----:B------:R-:W-:Y:S02]  /*48f0*/  LEA R10, R14, UR21, 0x4 ;  /* 0x000000150e0a7c11 */ /* 0x000fe4000f8e20ff */
[----:B---3--:R-:W3:Y:S02]  /*4900*/  SYNCS.PHASECHK.TRANS64.TRYWAIT P0, [R12+URZ+0xb0], R9 ;  /* 0x0000b0090c0075a7 */ /* 0x008ee400080011ff */
[----:B---3--:R-:W-:Y:S05]  /*4910*/  @!P0 BRA `(.L_x_90) ;  /* 0x0000005000a88947 */ /* 0x008fea0003800000 */
.L_x_165:
[----:B---3--:R-:W3:Y:S01]  /*4920*/  LDS.128 R8, [R10+0x140] ;  /* 0x000140000a087984 */ /* 0x008ee20000000c00 */
[----:B------:R-:W-:Y:S01]  /*4930*/  UISETP.GE.AND UP0, UPT, UR42, 0x1, UPT ;  /* 0x000000012a00788c */ /* 0x000fe2000bf06270 */
[----:B------:R-:W-:Y:S01]  /*4940*/  @!PT LDS RZ, [RZ] ;  /* 0x00000000fffff984 */ /* 0x000fe20000000800 */
[----:B------:R-:W-:Y:S01]  /*4950*/  @!PT LDS RZ, [RZ] ;  /* 0x00000000fffff984 */ /* 0x000fe20000000800 */
[----:B------:R-:W-:Y:S01]  /*4960*/  @!PT LDS RZ, [RZ] ;  /* 0x00000000fffff984 */ /* 0x000fe20000000800 */
[----:B------:R-:W-:Y:S01]  /*4970*/  @!PT LDS RZ, [RZ] ;  /* 0x00000000fffff984 */ /* 0x000fe20000000800 */
[----:B------:R4:W-:Y:S06]  /*4980*/  MEMBAR.ALL.CTA ;  /* 0x0000000000007992 */ /* 0x0009ec0000008000 */
[----:B----4-:R-:W4:Y:S01]  /*4990*/  FENCE.VIEW.ASYNC.S ;  /* 0x00000000000073c6 */ /* 0x010f220000000000 */
[----:B---3--:R-:W-:Y:S11]  /*49a0*/  LOP3.LUT P0, RZ, R10, 0x1, RZ, 0xc0, !PT ;  /* 0x000000010aff7812 */ /* 0x008ff6000780c0ff */
[----:B------:R-:W-:Y:S02]  /*49b0*/  @!UPT UIADD3 URZ, UPT, UPT, URZ, URZ, URZ ;  /* 0x000000fffffff290 */ /* 0x000fe4000fffe0ff */
[----:B----4-:R-:W-:Y:S01]  /*49c0*/  VOTEU.ANY UP1, P0 ;  /* 0x0000000000ff7886 */ /* 0x010fe20000020100 */
[----:B------:R-:W-:Y:S11]  /*49d0*/  PLOP3.LUT P0, PT, PT, PT, UP1, 0x80, 0x8 ;  /* 0x000000000008781c */ /* 0x000ff60003f0f018 */
[----:B------:R-:W-:Y:S02]  /*49e0*/  @!UPT UIADD3 URZ, UPT, UPT, URZ, URZ, URZ ;  /* 0x000000fffffff290 */ /* 0x000fe4000fffe0ff */
[----:B------:R-:W-:Y:S02]  /*49f0*/  @P0 SHF.R.U32.HI R0, RZ, 0x10, R9 ;  /* 0x00000010ff000819 */ /* 0x000fe40000011609 */
[----:B------:R-:W-:Y:S02]  /*4a00*/  @P0 MOV R6, R8 ;  /* 0x0000000800060202 */ /* 0x000fe40000000f00 */
[----:B------:R-:W-:Y:S01]  /*4a10*/  @P0 R2UR UR4, R0 ;  /* 0x00000000000402ca */ /* 0x000fe200000e0000 */
[----:B------:R-:W-:Y:S01]  /*4a20*/  VIADD R0, R12, 0xc0 ;  /* 0x000000c00c007836 */ /* 0x000fe20000000000 */
[----:B------:R-:W-:Y:S02]  /*4a30*/  @P0 LOP3.LUT R8, R9, 0xffff, RZ, 0xc0, !PT ;  /* 0x0000ffff09080812 */ /* 0x000fe400078ec0ff */
[----:B------:R-:W-:Y:S02]  /*4a40*/  @P0 R2UR UR6, R6 ;  /* 0x00000000060602ca */ /* 0x000fe400000e0000 */
[----:B------:R-:W-:Y:S02]  /*4a50*/  PRMT R0, RZ, 0x654, R0 ;  /* 0x00000654ff007816 */ /* 0x000fe40000000000 */
[----:B------:R-:W-:Y:S02]  /*4a60*/  @P0 R2UR UR5, R8 ;  /* 0x00000000080502ca */ /* 0x000fe400000e0000 */
[----:B------:R3:W-:Y:S03]  /*4a70*/  SYNCS.ARRIVE.TRANS64.RED.A1T0 RZ, [R0+URZ], RZ ;  /* 0x000000ff00ff79a7 */ /* 0x0007e600081004ff */
[----:B------:R-:W-:Y:S04]  /*4a80*/  @UP1 UMOV UR26, UR4 ;  /* 0x00000004001a1c82 */ /* 0x000fe80008000000 */
[----:B------:R-:W-:Y:S04]  /*4a90*/  @UP1 UMOV UR14, UR6 ;  /* 0x00000006000e1c82 */ /* 0x000fe80008000000 */
[----:B------:R-:W-:Y:S01]  /*4aa0*/  @UP1 UMOV UR13, UR5 ;  /* 0x00000005000d1c82 */ /* 0x000fe20008000000 */
[----:B------:R-:W-:Y:S05]  /*4ab0*/  BRA.U !UP0, `(.L_x_91) ;  /* 0x0000000108a47547 */ /* 0x000fea000b800000 */
[----:B------:R-:W-:Y:S02]  /*4ac0*/  UIMAD.WIDE.U32 UR8, UR13, UR31, URZ ;  /* 0x0000001f0d0872a5 */ /* 0x000fe4000f8e00ff */
[----:B------:R-:W-:Y:S02]  /*4ad0*/  UIMAD.WIDE.U32 UR10, UR14, UR28, URZ ;  /* 0x0000001c0e0a72a5 */ /* 0x000fe4000f8e00ff */
[----:B------:R-:W-:Y:S02]  /*4ae0*/  USEL UR4, UR27, UR34, !UP5 ;  /* 0x000000221b047287 */ /* 0x000fe4000e800000 */
[----:B------:R-:W-:Y:S02]  /*4af0*/  USEL UR7, UR32, UR35, !UP6 ;  /* 0x0000002320077287 */ /* 0x000fe4000f000000 */
[----:B--2---:R-:W-:Y:S02]  /*4b00*/  UIMAD.WIDE.U32 UR18, UR4, UR22, URZ ;  /* 0x00000016041272a5 */ /* 0x004fe4000f8e00ff */
[----:B------:R-:W-:Y:S01]  /*4b10*/  UIMAD.WIDE.U32 UR24, UR7, UR22, URZ ;  /* 0x00000016071872a5 */ /* 0x000fe2000f8e00ff */
[----:B------:R-:W-:Y:S02]  /*4b20*/  UMOV UR5, UR9 ;  /* 0x0000000900057c82 */ /* 0x000fe40008000000 */
[----:B------:R-:W-:Y:S03]  /*4b30*/  USHF.R.U32.HI UR6, URZ, UR38, UR5 ;  /* 0x00000026ff067299 */ /* 0x000fe60008011605 */
[----:B------:R-:W-:Y:S01]  /*4b40*/  UMOV UR5, UR11 ;  /* 0x0000000b00057c82 */ /* 0x000fe20008000000 */
[----:B------:R-:W-:Y:S02]  /*4b50*/  USEL UR6, UR13, UR6, !UP5 ;  /* 0x000000060d067287 */ /* 0x000fe4000e800000 */
[----:B------:R-:W-:Y:S02]  /*4b60*/  USHF.R.U32.HI UR8, URZ, UR29, UR5 ;  /* 0x0000001dff087299 */ /* 0x000fe40008011605 */
[----:B------:R-:W-:Y:S01]  /*4b70*/  UIMAD.WIDE.U32 UR10, UR6, UR22, URZ ;  /* 0x00000016060a72a5 */ /* 0x000fe2000f8e00ff */
[----:B------:R-:W-:Y:S02]  /*4b80*/  UMOV UR5, UR19 ;  /* 0x0000001300057c82 */ /* 0x000fe40008000000 */
[----:B------:R-:W-:Y:S03]  /*4b90*/  @UP4 USHF.R.U32.HI UR4, URZ, UR23, UR5 ;  /* 0x00000017ff044299 */ /* 0x000fe60008011605 */
[----:B------:R-:W-:Y:S01]  /*4ba0*/  UMOV UR5, UR25 ;  /* 0x0000001900057c82 */ /* 0x000fe20008000000 */
[----:B------:R-:W-:Y:S02]  /*4bb0*/  UIMAD UR4, UR42, UR4, URZ ;  /* 0x000000042a0472a4 */ /* 0x000fe4000f8e02ff */
[----:B------:R-:W-:Y:S02]  /*4bc0*/  @UP4 USHF.R.U32.HI UR7, URZ, UR23, UR5 ;  /* 0x00000017ff074299 */ /* 0x000fe40008011605 */
[----:B------:R-:W-:Y:S02]  /*4bd0*/  USEL UR5, UR14, UR8, !UP6 ;  /* 0x000000080e057287 */ /* 0x000fe4000f000000 */
[----:B------:R-:W-:Y:S02]  /*4be0*/  UIMAD UR8, UR42, UR7, URZ ;  /* 0x000000072a0872a4 */ /* 0x000fe4000f8e02ff */
[----:B------:R-:W-:Y:S03]  /*4bf0*/  UISETP.GE.AND UP0, UPT, UR6, UR4, UPT ;  /* 0x000000040600728c */ /* 0x000fe6000bf06270 */
[----:B------:R-:W-:Y:S01]  /*4c00*/  UMOV UR4, UR11 ;  /* 0x0000000b00047c82 */ /* 0x000fe20008000000 */
[----:B------:R-:W-:Y:S02]  /*4c10*/  UISETP.GE.OR UP0, UPT, UR5, UR8, UP0 ;  /* 0x000000080500728c */ /* 0x000fe40008706670 */
[----:B------:R-:W-:Y:S02]  /*4c20*/  USHF.R.U32.HI UR4, URZ, UR23, UR4 ;  /* 0x00000017ff047299 */ /* 0x000fe40008011604 */
[----:B------:R-:W-:Y:S02]  /*4c30*/  UIMAD.WIDE.U32 UR8, UR5, UR22, URZ ;  /* 0x00000016050872a5 */ /* 0x000fe4000f8e00ff */
[----:B------:R-:W-:Y:S04]  /*4c40*/  USEL UR10, UR6, UR4, !UP4 ;  /* 0x00000004060a7287 */ /* 0x000fe8000e000000 */
[----:B------:R-:W-:Y:S01]  /*4c50*/  UIADD3 UR11, UPT, UPT, -UR10, URZ, URZ ;  /* 0x000000ff0a0b7290 */ /* 0x000fe2000fffe1ff */
[----:B------:R-:W-:Y:S02]  /*4c60*/  @!UP0 UMOV UR4, UR9 ;  /* 0x0000000900048c82 */ /* 0x000fe40008000000 */
[----:B------:R-:W-:Y:S02]  /*4c70*/  @!UP0 USHF.R.U32.HI UR4, URZ, UR23, UR4 ;  /* 0x00000017ff048299 */ /* 0x000fe40008011604 */
[----:B------:R-:W-:Y:S02]  /*4c80*/  UIMAD UR8, UR42, UR11, UR6 ;  /* 0x0000000b2a0872a4 */ /* 0x000fe4000f8e0206 */
[----:B------:R-:W-:Y:S04]  /*4c90*/  @!UP0 USEL UR4, UR5, UR4, !UP4 ;  /* 0x0000000405048287 */ /* 0x000fe8000e000000 */
[----:B------:R-:W-:Y:S02]  /*4ca0*/  @!UP0 UIMAD UR8, UR7, UR8, UR4 ;  /* 0x00000008070882a4 */ /* 0x000fe4000f8e0204 */
[----:B------:R-:W-:Y:S02]  /*4cb0*/  @!UP0 UIADD3 UR9, UPT, UPT, UR10, -UR4, URZ ;  /* 0x800000040a098290 */ /* 0x000fe4000fffe0ff */
[----:B------:R-:W-:Y:S02]  /*4cc0*/  UIADD3 UR4, UPT, UPT, -UR5, URZ, URZ ;  /* 0x000000ff05047290 */ /* 0x000fe4000fffe1ff */
[----:B------:R-:W-:Y:S02]  /*4cd0*/  UIADD3 UR7, UPT, UPT, -UR6, URZ, URZ ;  /* 0x000000ff06077290 */ /* 0x000fe4000fffe1ff */
[----:B------:R-:W-:Y:S02]  /*4ce0*/  @!UP0 UIMAD UR6, UR9, UR42, UR5 ;  /* 0x0000002a090682a4 */ /* 0x000fe4000f8e0205 */
[----:B------:R-:W-:Y:S02]  /*4cf0*/  UIMAD UR14, UR15, UR4, UR14 ;  /* 0x000000040f0e72a4 */ /* 0x000fe4000f8e020e */
[----:B------:R-:W-:Y:S01]  /*4d00*/  UIMAD UR13, UR30, UR7, UR13 ;  /* 0x000000071e0d72a4 */ /* 0x000fe2000f8e020d */
[----:B------:R-:W-:Y:S02]  /*4d10*/  @!UP0 UMOV UR5, UR8 ;  /* 0x0000000800058c82 */ /* 0x000fe40008000000 */
[----:B------:R-:W-:Y:S02]  /*4d20*/  UIMAD UR14, UR5, UR15, UR14 ;  /* 0x0000000f050e72a4 */ /* 0x000fe4000f8e020e */
[----:B------:R-:W-:Y:S11]  /*4d30*/  UIMAD UR13, UR6, UR30, UR13 ;  /* 0x0000001e060d72a4 */ /* 0x000ff6000f8e020d */
[----:B------:R-:W-:Y:S01]  /*4d40*/  @!UPT UIADD3 URZ, UPT, UPT, URZ, URZ, URZ ;  /* 0x000000fffffff290 */ /* 0x000fe2000fffe0ff */
.L_x_91:
[----:B------:R-:W4:Y:S01]  /*4d50*/  @!UP2 LDCU.128 UR8, c[0x0][0xb10] ;  /* 0x00016200ff08a7ac */ /* 0x000f220008000c00 */
[C---:B-1----:R-:W-:Y:S02]  /*4d60*/  ISETP.NE.U32.AND P1, PT, R4.reuse, RZ, PT ;  /* 0x000000ff0400720c */ /* 0x042fe40003f25070 */
[----:B------:R-:W-:Y:S02]  /*4d70*/  ISETP.NE.U32.AND P0, PT, R4, RZ, PT ;  /* 0x000000ff0400720c */ /* 0x000fe40003f05070 */
[C---:B------:R-:W-:Y:S02]  /*4d80*/  ISETP.NE.AND.EX P1, PT, R5.reuse, RZ, PT, P1 ;  /* 0x000000ff0500720c */ /* 0x040fe40003f25310 */
[----:B------:R-:W-:Y:S01]  /*4d90*/  ISETP.NE.AND.EX P0, PT, R5, RZ, PT, P0 ;  /* 0x000000ff0500720c */ /* 0x000fe20003f05300 */
[----:B------:R-:W1:Y:S01]  /*4da0*/  @!UP2 LDCU UR5, c[0x0][0xb0c] ;  /* 0x00016180ff05a7ac */ /* 0x000e620008000800 */
[----:B------:R-:W-:Y:S01]  /*4db0*/  SHF.L.U32 R9, R15, 0x1f, RZ ;  /* 0x0000001f0f097819 */ /* 0x000fe200000006ff */
[----:B------:R-:W-:Y:S02]  /*4dc0*/  USHF.L.U32 UR19, UR16, 0x7, URZ ;  /* 0x0000000710137899 */ /* 0x000fe400080006ff */
[----:B------:R-:W-:Y:S02]  /*4dd0*/  USHF.L.U32 UR18, UR20, 0x7, URZ ;  /* 0x0000000714127899 */ /* 0x000fe400080006ff */
[----:B----4-:R-:W-:Y:S07]  /*4de0*/  UIMAD.WIDE.U32 UR6, UR14, UR8, URZ ;  /* 0x000000080e0672a5 */ /* 0x010fee000f8e00ff */
[----:B------:R-:W-:Y:S01]  /*4df0*/  @!UP2 UMOV UR4, UR7 ;  /* 0x000000070004ac82 */ /* 0x000fe20008000000 */
[----:B-1----:R-:W-:Y:S02]  /*4e00*/  @!UP2 UISETP.NE.AND UP0, UPT, UR5, 0x1, UPT ;  /* 0x000000010500a88c */ /* 0x002fe4000bf05270 */
[----:B------:R-:W-:Y:S02]  /*4e10*/  @!UP2 USHF.R.U32.HI UR4, URZ, UR9, UR4 ;  /* 0x00000009ff04a299 */ /* 0x000fe40008011604 */
[----:B------:R-:W-:Y:S02]  /*4e20*/  UIMAD.WIDE.U32 UR6, UR13, UR11, URZ ;  /* 0x0000000b0d0672a5 */ /* 0x000fe4000f8e00ff */
[----:B------:R-:W-:Y:S02]  /*4e30*/  @!UP2 USEL UR8, UR14, UR4, !UP0 ;  /* 0x000000040e08a287 */ /* 0x000fe4000c000000 */
[----:B------:R-:W-:Y:S03]  /*4e40*/  @!UP2 UISETP.NE.AND UP0, UPT, UR10, 0x1, UPT ;  /* 0x000000010a00a88c */ /* 0x000fe6000bf05270 */
[----:B------:R-:W-:Y:S02]  /*4e50*/  @!UP2 UMOV UR6, UR7 ;  /* 0x000000070006ac82 */ /* 0x000fe40008000000 */
[----:B------:R-:W1:Y:S02]  /*4e60*/  @!UP2 LDCU UR4, c[0x0][0xb20] ;  /* 0x00016400ff04a7ac */ /* 0x000e640008000800 */
[----:B-1----:R-:W-:Y:S04]  /*4e70*/  @!UP2 USHF.R.U32.HI UR6, URZ, UR4, UR6 ;  /* 0x00000004ff06a299 */ /* 0x002fe80008011606 */
[----:B------:R-:W-:Y:S04]  /*4e80*/  @!UP2 USEL UR6, UR13, UR6, !UP0 ;  /* 0x000000060d06a287 */ /* 0x000fe8000c000000 */
[----:B------:R-:W-:Y:S02]  /*4e90*/  @!UP2 UIADD3 UR4, UPT, UPT, -UR8, UR6, URZ ;  /* 0x000000060804a290 */ /* 0x000fe4000fffe1ff */
[----:B------:R-:W-:Y:S02]  /*4ea0*/  @!UP2 UIADD3 UR6, UPT, UPT, UR8, -UR6, URZ ;  /* 0x800000060806a290 */ /* 0x000fe4000fffe0ff */
[----:B------:R-:W-:Y:S02]  /*4eb0*/  @!UP2 UIMAD UR14, UR4, UR5, UR14 ;  /* 0x00000005040ea2a4 */ /* 0x000fe4000f8e020e */
[----:B------:R-:W-:Y:S01]  /*4ec0*/  @!UP2 UIMAD UR13, UR6, UR10, UR13 ;  /* 0x0000000a060da2a4 */ /* 0x000fe2000f8e020d */
[----:B------:R-:W-:Y:S11]  /*4ed0*/  BRA.U UP3, `(.L_x_92) ;  /* 0x0000000103107547 */ /* 0x000ff6000b800000 */
[----:B---3--:R-:W-:Y:S04]  /*4ee0*/  MOV R0, UR37 ;  /* 0x0000002500007c02 */ /* 0x008fe80008000f00 */
[----:B------:R-:W-:Y:S04]  /*4ef0*/  SHF.L.U32 R11, R0, 0x1f, RZ ;  /* 0x0000001f000b7819 */ /* 0x000fe800000006ff */
[----:B------:R-:W1:Y:S02]  /*4f00*/  SYNCS.PHASECHK.TRANS64.TRYWAIT P2, [UR21+0xa8], R11 ;  /* 0x0000a80bff0075a7 */ /* 0x000e640008041115 */
[----:B-1----:R-:W-:Y:S05]  /*4f10*/  @!P2 BRA `(.L_x_93) ;  /* 0x0000004c003ca947 */ /* 0x002fea0003800000 */
.L_x_92:
[----:B------:R-:W-:Y:S05]  /*4f20*/  @!P1 BRA `(.L_x_94) ;  /* 0x0000000000309947 */ /* 0x000fea0003800000 */
[----:B------:R-:W-:Y:S01]  /*4f30*/  ISETP.NE.U32.AND P1, PT, R2, RZ, PT ;  /* 0x000000ff0200720c */ /* 0x000fe20003f25070 */
[----:B------:R-:W4:Y:S01]  /*4f40*/  LDCU.64 UR4, c[0x0][0x358] ;  /* 0x00006b00ff0477ac */ /* 0x000f220008000a00 */
[----:B------:R-:W-:Y:S02]  /*4f50*/  IMAD.MOV.U32 R144, RZ, RZ, 0x1 ;  /* 0x00000001ff907424 */ /* 0x000fe400078e00ff */
[----:B------:R-:W-:Y:S11]  /*4f60*/  ISETP.NE.AND.EX P1, PT, R3, RZ, PT, P1 ;  /* 0x000000ff0300720c */ /* 0x000ff60003f25310 */
[----:B------:R-:W-:Y:S02]  /*4f70*/  @!UPT UIADD3 URZ, UPT, UPT, URZ, URZ, URZ ;  /* 0x000000fffffff290 */ /* 0x000fe4000fffe0ff */
[----:B-1----:R-:W1:Y:S01]  /*4f80*/  @P1 LDC.64 R10, c[0x0][0x888] ;  /* 0x00022200ff0a1b82 */ /* 0x002e620000000a00 */
[----:B---3--:R-:W-:Y:S04]  /*4f90*/  @P1 IMAD R0, R4, UR36, RZ ;  /* 0x0000002404001c24 */ /* 0x008fe8000f8e02ff */
[----:B-1----:R-:W-:Y:S04]  /*4fa0*/  @P1 IMAD.WIDE R10, R0, 0x4, R10 ;  /* 0x00000004000a1825 */ /* 0x002fe800078e020a */
[----:B------:R-:W-:Y:S01]  /*4fb0*/  HFMA2 R0, -RZ, RZ, 0, 5.9604644775390625e-08 ;  /* 0x00000001ff007431 */ /* 0x000fe200000001ff */
[----:B----45:R4:W5:Y:S04]  /*4fc0*/  @P1 LDG.E R72, desc[UR4][R10.64] ;  /* 0x000000040a481981 */ /* 0x030968000c1e1900 */
[----:B------:R-:W-:Y:S01]  /*4fd0*/  @!P1 PRMT R144, R0, 0x7610, R144 ;  /* 0x0000761000909816 */ /* 0x000fe20000000090 */
[----:B----4-:R-:W1:Y:S06]  /*4fe0*/  @!P1 LDC R72, c[0x0][0x880] ;  /* 0x00022000ff489b82 */ /* 0x010e6c0000000800 */
.L_x_94:
[----:B-1---5:R-:W-:Y:S01]  /*4ff0*/  @!P0 ISETP.EQ.AND P1, PT, R72, RZ, PT ;  /* 0x000000ff4800820c */ /* 0x022fe20003f22270 */
[----:B------:R-:W-:Y:S01]  /*5000*/  @!UPT UIADD3 URZ, UPT, UPT, URZ, URZ, URZ ;  /* 0x000000fffffff290 */ /* 0x000fe2000fffe0ff */
[----:B------:R-:W-:Y:S11]  /*5010*/  @!P0 BRA `(.L_x_95) ;  /* 0x0000000000188947 */ /* 0x000ff60003800000 */
[----:B------:R-:W-:Y:S02]  /*5020*/  LOP3.LUT P0, RZ, R144, 0xff, RZ, 0xc0, !PT ;  /* 0x000000ff90ff7812 */ /* 0x000fe4000780c0ff */
[----:B------:R-:W-:Y:S04]  /*5030*/  ISETP.NE.U32.AND P1, PT, R2, RZ, PT ;  /* 0x000000ff0200720c */ /* 0x000fe80003f25070 */
[----:B------:R-:W-:Y:S04]  /*5040*/  ISETP.NE.AND.EX P1, PT, R3, RZ, PT, P1 ;  /* 0x000000ff0300720c */ /* 0x000fe80003f25310 */
[----:B------:R-:W-:Y:S03]  /*5050*/  PLOP3.LUT P1, PT, P1, PT, PT, 0x8, 0x80 ;  /* 0x000000000080781c */ /* 0x000fe60000f2e170 */
[----:B------:R-:W-:Y:S11]  /*5060*/  @P0 ISETP.EQ.AND P1, PT, R72, RZ, PT ;  /* 0x000000ff4800020c */ /* 0x000ff60003f22270 */
[----:B------:R-:W-:Y:S02]  /*5070*/  @!UPT UIADD3 URZ, UPT, UPT, URZ, URZ, URZ ;  /* 0x000000fffffff290 */ /* 0x000fe4000fffe0ff */
.L_x_95:
[----:B------:R-:W1:Y:S01]  /*5080*/  SYNCS.PHASECHK.TRANS64.TRYWAIT P2, [UR21+0x90], R9 ;  /* 0x00009009ff0075a7 */ /* 0x000e620008041115 */
[----:B------:R-:W-:Y:S04]  /*5090*/  ELECT P0, URZ, PT ;  /* 0x0000000000ff782f */ /* 0x000fe80003800000 */
[----:B------:R-:W-:Y:S11]  /*50a0*/  PLOP3.LUT P1, PT, P1, P0, PT, 0xf2, 0x2f ;  /* 0x00000000002f781c */ /* 0x000ff60000f21e72 */
[----:B------:R-:W-:Y:S02]  /*50b0*/  @!UPT UIADD3 URZ, UPT, UPT, URZ, URZ, URZ ;  /* 0x000000fffffff290 */ /* 0x000fe4000fffe0ff */
[----:B------:R-:W-:Y:S05]  /*50c0*/  @!P1 IADD3 R8, P0, PT, R16, 0x580, RZ ;  /* 0x0000058010089810 */ /* 0x000fea0007f1e0ff */
[----:B------:R-:W-:Y:S01]  /*50d0*/  @!P1 IMAD.X R6, RZ, RZ, R17, P0 ;  /* 0x000000ffff069224 */ /* 0x000fe200000e0611 */
[----:B-1----:R-:W-:Y:S07]  /*50e0*/  @!P2 BRA `(.L_x_96) ;  /* 0x0000004800e0a947 */ /* 0x002fee0003800000 */
.L_x_168:
[----:B------:R-:W-:Y:S01]  /*50f0*/  @!P1 R2UR UR5, R8 ;  /* 0x00000000080592ca */ /* 0x000fe200000e0000 */
[----:B------:R-:W-:Y:S01]  /*5100*/  VOTEU.ALL UP0, P1 ;  /* 0x0000000000ff7886 */ /* 0x000fe20000800000 */
[----:B------:R-:W-:Y:S01]  /*5110*/  @!P1 R2UR UR4, R6 ;  /* 0x00000000060492ca */ /* 0x000fe200000e0000 */
[----:B-1-3--:R-:W-:Y:S01]  /*5120*/  @!P1 IMAD.MOV.U32 R0, RZ, RZ, 0x2000 ;  /* 0x00002000ff009424 */ /* 0x00afe200078e00ff */
[----:B------:R-:W-:Y:S01]  /*5130*/  UMOV UR8, 0x0 ;  /* 0x0000000000087882 */ /* 0x000fe20000000000 */
[----:B------:R-:W-:Y:S01]  /*5140*/  UMOV UR9, 0x10000000 ;  /* 0x1000000000097882 */ /* 0x000fe20000000000 */
[----:B------:R-:W-:Y:S01]  /*5150*/  @!UP0 UIADD3 UR16, UPT, UPT, UR21, 0x200, URZ ;  /* 0x0000020015108890 */ /* 0x000fe2000fffe0ff */
[----:B------:R-:W-:Y:S01]  /*5160*/  VIADD R14, R14, 0x1 ;  /* 0x000000010e0e7836 */ /* 0x000fe20000000000 */
[----:B------:R-:W-:Y:S01]  /*5170*/  VOTEU.ALL UP0, P1 ;  /* 0x0000000000ff7886 */ /* 0x000fe20000800000 */
[----:B------:R-:W-:Y:S01]  /*5180*/  UMOV UR20, UR36 ;  /* 0x0000002400147c82 */ /* 0x000fe20008000000 */
[----:B------:R-:W-:Y:S03]  /*5190*/  UPRMT UR6, UR46, 0x654, UR17 ;  /* 0x000006542e067896 */ /* 0x000fe60008000011 */
[----:B------:R-:W-:Y:S02]  /*51a0*/  IMAD.U32 R10, RZ, RZ, UR5 ;  /* 0x00000005ff0a7e24 */ /* 0x000fe4000f8e00ff */
[----:B------:R-:W-:Y:S03]  /*51b0*/  IMAD.U32 R11, RZ, RZ, UR4 ;  /* 0x00000004ff0b7e24 */ /* 0x000fe6000f8e00ff */
[----:B------:R-:W-:Y:S02]  /*51c0*/  @!P1 R2UR UR4, R10 ;  /* 0x000000000a0492ca */ /* 0x000fe400000e0000 */
[----:B------:R-:W-:Y:S11]  /*51d0*/  @!P1 R2UR UR5, R11 ;  /* 0x000000000b0592ca */ /* 0x000ff600000e0000 */
[----:B------:R-:W-:Y:S02]  /*51e0*/  @!UPT UIADD3 URZ, UPT, UPT, URZ, URZ, URZ ;  /* 0x000000fffffff290 */ /* 0x000fe4000fffe0ff */
[----:B------:R1:W-:Y:S01]  /*51f0*/  @!UP0 UTMALDG.3D [UR16], [UR4], desc[UR8] ;  /* 0x00000810040085b4 */ /* 0x0003e20008011000 */
[----:B------:R1:W-:Y:S01]  /*5200*/  @!P1 SYNCS.ARRIVE.TRANS64.RED.A0TR RZ, [UR21+0x80], R0 ;  /* 0x00008000ffff99a7 */ /* 0x0003e20008300415 */
[----:B------:R-:W-:Y:S01]  /*5210*/  SYNCS.ARRIVE.TRANS64.RED.A1T0 RZ, [UR6], RZ ;  /* 0x000000ffffff79a7 */ /* 0x000fe20008100406 */
[----:B------:R-:W3:Y:S02]  /*5220*/  SYNCS.PHASECHK.TRANS64.TRYWAIT P0, [UR21+0x98], R9 ;  /* 0x00009809ff0075a7 */ /* 0x000ee40008001115 */
[----:B-1-3--:R-:W-:Y:S05]  /*5230*/  @!P0 BRA `(.L_x_97) ;  /* 0x0000004800a48947 */ /* 0x00afea0003800000 */
.L_x_170:
[----:B------:R-:W-:Y:S01]  /*5240*/  @!P1 IADD3 R6, P0, PT, R16, 0x580, RZ ;  /* 0x0000058010069810 */ /* 0x000fe20007f1e0ff */
[----:B------:R-:W-:Y:S01]  /*5250*/  VOTEU.ALL UP0, P1 ;  /* 0x0000000000ff7886 */ /* 0x000fe20000800000 */
[----:B------:R-:W-:Y:S01]  /*5260*/  UMOV UR6, 0x0 ;  /* 0x0000000000067882 */ /* 0x000fe20000000000 */
[----:B------:R-:W-:Y:S01]  /*5270*/  UMOV UR7, 0x10000000 ;  /* 0x1000000000077882 */ /* 0x000fe20000000000 */
[----:B------:R-:W-:Y:S01]  /*5280*/  @!P1 R2UR UR5, R6 ;  /* 0x00000000060592ca */ /* 0x000fe200000e0000 */
[----:B-1----:R-:W-:Y:S01]  /*5290*/  @!P1 IMAD.X R0, RZ, RZ, R17, P0 ;  /* 0x000000ffff009224 */ /* 0x002fe200000e0611 */
[----:B------:R-:W-:Y:S01]  /*52a0*/  @!UP0 UIADD3 UR10, UPT, UPT, UR18, 0x40, URZ ;  /* 0x00000040120a8890 */ /* 0x000fe2000fffe0ff */
[----:B------:R-:W-:Y:S01]  /*52b0*/  ISETP.NE.AND P0, PT, R14, 0x2, PT ;  /* 0x000000020e00780c */ /* 0x000fe20003f05270 */
[----:B------:R-:W-:Y:S01]  /*52c0*/  @!UP0 UIADD3 UR8, UPT, UPT, UR21, 0x2200, URZ ;  /* 0x0000220015088890 */ /* 0x000fe2000fffe0ff */
[----:B------:R-:W-:Y:S01]  /*52d0*/  LOP3.LUT R15, R15, 0x1, RZ, 0x3c, !PT ;  /* 0x000000010f0f7812 */ /* 0x000fe200078e3cff */
[----:B------:R-:W-:Y:S01]  /*52e0*/  @!UP0 UIADD3 UR9, UPT, UPT, UR21, 0x88, URZ ;  /* 0x0000008815098890 */ /* 0x000fe2000fffe0ff */
[----:B------:R-:W-:Y:S01]  /*52f0*/  @!P1 R2UR UR4, R0 ;  /* 0x00000000000492ca */ /* 0x000fe200000e0000 */
[----:B------:R-:W-:Y:S01]  /*5300*/  VOTEU.ALL UP0, P1 ;  /* 0x0000000000ff7886 */ /* 0x000fe20000800000 */
[----:B------:R-:W-:Y:S01]  /*5310*/  UMOV UR11, UR19 ;  /* 0x00000013000b7c82 */ /* 0x000fe20008000000 */
[----:B------:R-:W-:Y:S01]  /*5320*/  UMOV UR12, UR36 ;  /* 0x00000024000c7c82 */ /* 0x000fe20008000000 */
[----:B------:R-:W-:Y:S01]  /*5330*/  SEL R0, RZ, 0x1, P0 ;  /* 0x00000001ff007807 */ /* 0x000fe20000000000 */
[----:B------:R-:W-:Y:S01]  /*5340*/  UIADD3 UR20, UPT, UPT, UR13, UR61, URZ ;  /* 0x0000003d0d147290 */ /* 0x000fe2000fffe0ff */
[----:B------:R-:W-:Y:S01]  /*5350*/  IMAD.U32 R8, RZ, RZ, UR5 ;  /* 0x00000005ff087e24 */ /* 0x000fe2000f8e00ff */
[----:B------:R-:W-:Y:S01]  /*5360*/  SEL R14, R14, RZ, P0 ;  /* 0x000000ff0e0e7207 */ /* 0x000fe20000000000 */
[----:B------:R-:W-:Y:S01]  /*5370*/  UIADD3 UR16, UPT, UPT, UR14, UR62, URZ ;  /* 0x0000003e0e107290 */ /* 0x000fe2000fffe0ff */
[----:B------:R-:W-:Y:S01]  /*5380*/  LOP3.LUT R13, R13, R0, RZ, 0x3c, !PT ;  /* 0x000000000d0d7212 */ /* 0x000fe200078e3cff */
[----:B------:R-:W-:Y:S01]  /*5390*/  UPLOP3.LUT UP3, UPT, UPT, UPT, UPT, 0x80, 0x8 ;  /* 0x000000000008789c */ /* 0x000fe20003f6f070 */
[----:B------:R-:W-:Y:S02]  /*53a0*/  UMOV UR36, UR26 ;  /* 0x0000001a00247c82 */ /* 0x000fe40008000000 */
[----:B------:R-:W-:Y:S01]  /*53b0*/  IMAD.U32 R9, RZ, RZ, UR4 ;  /* 0x00000004ff097e24 */ /* 0x000fe2000f8e00ff */
[----:B------:R-:W-:Y:S04]  /*53c0*/  @!P1 R2UR UR4, R8 ;  /* 0x00000000080492ca */ /* 0x000fe800000e0000 */
[----:B------:R-:W-:Y:S11]  /*53d0*/  @!P1 R2UR UR5, R9 ;  /* 0x00000000090592ca */ /* 0x000ff600000e0000 */
[----:B------:R-:W-:Y:S02]  /*53e0*/  @!UPT UIADD3 URZ, UPT, UPT, URZ, URZ, URZ ;  /* 0x000000fffffff290 */ /* 0x000fe4000fffe0ff */
[----:B------:R3:W-:Y:S01]  /*53f0*/  @!UP0 UTMALDG.3D [UR8], [UR4], desc[UR6] ;  /* 0x00000608040085b4 */ /* 0x0007e20008011000 */
[----:B------:R3:W-:Y:S01]  /*5400*/  @!P1 SYNCS.ARRIVE.TRANS64.RED.A0TR RZ, [UR21+0x88], R7 ;  /* 0x00008807ffff99a7 */ /* 0x0007e20008300415 */
[----:B------:R-:W-:Y:S01]  /*5410*/  SYNCS.ARRIVE.TRANS64.RED.A1T0 RZ, [UR33], RZ ;  /* 0x000000ffffff79a7 */ /* 0x000fe20008100421 */
[----:B------:R-:W-:Y:S05]  /*5420*/  BRA.U UP1, `(.L_x_98) ;  /* 0xfffffff501287547 */ /* 0x000fea000b83ffff */
[----:B------:R-:W-:-:S04]  /*5430*/  SHF.L.U32 R3, R15, 0x1f, RZ ;  /* 0x0000001f0f037819 */ /* 0x000fc800000006ff */
[----:B------:R-:W1:Y:S02]  /*5440*/  SYNCS.PHASECHK.TRANS64.TRYWAIT P0, [UR21+0x90], R3 ;  /* 0x00009003ff0075a7 */ /* 0x000e640008001115 */
[----:B-1----:R-:W-:Y:S05]  /*5450*/  @!P0 BRA `(.L_x_99) ;  /* 0x0000004800348947 */ /* 0x002fea0003800000 */
.L_x_172:
[----:B-1----:R-:W-:-:S07]  /*5460*/  MOV R0, UR21 ;  /* 0x0000001500007c02 */ /* 0x002fce0008000f00 */
.L_x_100:
[----:B-1----:R-:W-:-:S04]  /*5470*/  SHF.L.U32 R3, R15, 0x1f, RZ ;  /* 0x0000001f0f037819 */ /* 0x002fc800000006ff */
[----:B------:R1:W4:Y:S03]  /*5480*/  SYNCS.PHASECHK.TRANS64.TRYWAIT P0, [R0+URZ+0x98], R3 ;  /* 0x00009803000075a7 */ /* 0x00032600080011ff */
[----:B----4-:R-:W-:Y:S05]  /*5490*/  @!P0 NANOSLEEP.SYNCS 0x989680 ;  /* 0x009896800000895d */ /* 0x010fea0003900000 */
[----:B------:R-:W4:Y:S02]  /*54a0*/  @!P0 SYNCS.PHASECHK.TRANS64 P0, [R0+URZ+0x98], R3 ;  /* 0x00009803000085a7 */ /* 0x000f2400080010ff */
[----:B--234-:R-:W-:Y:S05]  /*54b0*/  @P0 EXIT ;  /* 0x000000000000094d */ /* 0x01cfea0003800000 */
[----:B------:R-:W-:Y:S05]  /*54c0*/  BRA `(.L_x_100) ;  /* 0xfffffffc00e87947 */ /* 0x000fea000383ffff */
.L_x_89:
[----:B------:R-:W-:-:S06]  /*54d0*/  UISETP.GE.AND UP0, UPT, UR25, 0x4, UPT ;  /* 0x000000041900788c */ /* 0x000fcc000bf06270 */
[----:B------:R-:W-:-:S13]  /*54e0*/  PLOP3.LUT P0, PT, PT, PT, UP0, 0x80, 0x8 ;  /* 0x000000000008781c */ /* 0x000fda0003f0f008 */
[----:B-1----:R-:W-:Y:S05]  /*54f0*/  @!P0 EXIT ;  /* 0x000000000000894d */ /* 0x002fea0003800000 */
[----:B------:R-:W-:Y:S01]  /*5500*/  BAR.SYNC.DEFER_BLOCKING 0x6, 0xa0 ;  /* 0x0182800000007b1d */ /* 0x000fe20000010000 */
[C---:B------:R-:W-:Y:S01]  /*5510*/  IMAD.SHL.U32 R2, R156.reuse, 0x40, RZ ;  /* 0x000000409c027824 */ /* 0x040fe200078e00ff */
[C---:B------:R-:W-:Y:S01]  /*5520*/  R2P PR, R156.reuse, 0x6 ;  /* 0x000000069c007804 */ /* 0x040fe20000000000 */
[----:B------:R-:W-:Y:S01]  /*5530*/  IMAD.MOV.U32 R153, RZ, RZ, 0x20 ;  /* 0x00000020ff997424 */ /* 0x000fe200078e00ff */
[----:B------:R-:W-:Y:S01]  /*5540*/  CS2R R150, SRZ ;  /* 0x0000000000967805 */ /* 0x000fe2000001ff00 */
[C---:B------:R-:W-:Y:S01]  /*5550*/  IMAD.U32 R69, R156.reuse, 0x10000, RZ ;  /* 0x000100009c457824 */ /* 0x040fe200078e00ff */
[----:B------:R-:W-:Y:S02]  /*5560*/  UMOV UR44, 0x400 ;  /* 0x00000400002c7882 */ /* 0x000fe40000000000 */
[----:B------:R-:W1:Y:S01]  /*5570*/  LDC.64 R140, c[0x0][0x888] ;  /* 0x00022200ff8c7b82 */ /* 0x000e620000000a00 */
[----:B------:R-:W-:Y:S01]  /*5580*/  ULEA UR44, UR46, UR44, 0x18 ;  /* 0x0000002c2e2c7291 */ /* 0x000fe2000f8ec0ff */
[----:B------:R-:W-:Y:S01]  /*5590*/  IMAD.SHL.U32 R135, R156, 0x8, RZ ;  /* 0x000000089c877824 */ /* 0x000fe200078e00ff */
[----:B------:R-:W-:Y:S01]  /*55a0*/  LOP3.LUT R6, R2, 0x180, RZ, 0xc0, !PT ;  /* 0x0000018002067812 */ /* 0x000fe200078ec0ff */
[----:B------:R-:W-:Y:S01]  /*55b0*/  IMAD.MOV.U32 R154, RZ, RZ, 0x10 ;  /* 0x00000010ff9a7424 */ /* 0x000fe200078e00ff */
[----:B------:R-:W-:Y:S01]  /*55c0*/  SEL R153, R153, 0xffffffe0, !P2 ;  /* 0xffffffe099997807 */ /* 0x000fe20005000000 */
[----:B------:R-:W-:Y:S01]  /*55d0*/  UIADD3 UR4, UPT, UPT, UR44, 0x4200, URZ ;  /* 0x000042002c047890 */ /* 0x000fe2000fffe0ff */
[----:B------:R-:W-:Y:S01]  /*55e0*/  LOP3.LUT R69, R69, 0x600000, RZ, 0xc0, !PT ;  /* 0x0060000045457812 */ /* 0x000fe200078ec0ff */
[----:B------:R-:W2:Y:S01]  /*55f0*/  LDC.64 R142, c[0x0][0x890] ;  /* 0x00022400ff8e7b82 */ /* 0x000ea20000000a00 */
[----:B------:R-:W-:Y:S01]  /*5600*/  LOP3.LUT R135, R6, 0x30, R135, 0xf8, !PT ;  /* 0x0000003006877812 */ /* 0x000fe200078ef887 */
[----:B------:R-:W-:Y:S01]  /*5610*/  IMAD.MOV.U32 R68, RZ, RZ, RZ ;  /* 0x000000ffff447224 */ /* 0x000fe200078e00ff */
[----:B------:R-:W-:Y:S01]  /*5620*/  SEL R154, R154, 0xfffffff0, !P1 ;  /* 0xfffffff09a9a7807 */ /* 0x000fe20004800000 */
[----:B------:R-:W-:Y:S01]  /*5630*/  IMAD.MOV.U32 R147, RZ, RZ, RZ ;  /* 0x000000ffff937224 */ /* 0x000fe200078e00ff */
[----:B------:R-:W-:-:S02]  /*5640*/  SHF.R.S32.HI R3, RZ, 0x4, R153 ;  /* 0x00000004ff037819 */ /* 0x000fc40000011499 */
[----:B------:R-:W-:Y:S02]  /*5650*/  CS2R R148, SRZ ;  /* 0x0000000000947805 */ /* 0x000fe4000001ff00 */
[----:B------:R-:W-:Y:S01]  /*5660*/  LOP3.LUT R135, R135, 0x1e40, R2, 0xf8, !PT ;  /* 0x00001e4087877812 */ /* 0x000fe200078ef802 */
[----:B------:R-:W3:Y:S01]  /*5670*/  LDC.64 R138, c[0x0][0x8b0] ;  /* 0x00022c00ff8a7b82 */ /* 0x000ee20000000a00 */
[----:B------:R-:W4:Y:S01]  /*5680*/  LDS R0, [UR44+0x160] ;  /* 0x0001602cff007984 */ /* 0x000f220008000800 */
[----:B------:R-:W-:Y:S01]  /*5690*/  LOP3.LUT R156, R156, 0x60, RZ, 0xc0, !PT ;  /* 0x000000609c9c7812 */ /* 0x000fe200078ec0ff */
[----:B------:R-:W-:Y:S01]  /*56a0*/  IMAD.U32 R155, RZ, RZ, UR4 ;  /* 0x00000004ff9b7e24 */ /* 0x000fe2000f8e00ff */
[----:B------:R-:W-:Y:S01]  /*56b0*/  LEA.HI.SX32 R152, R154, R3, 0x1c ;  /* 0x000000039a987211 */ /* 0x000fe200078fe2ff */
[----:B------:R-:W1:Y:S03]  /*56c0*/  LDCU UR58, c[0x0][0x370] ;  /* 0x00006e00ff3a77ac */ /* 0x000e660008000800 */
[----:B------:R-:W1:Y:S01]  /*56d0*/  LDC.64 R136, c[0x0][0x8a8] ;  /* 0x00022a00ff887b82 */ /* 0x000e620000000a00 */
[----:B------:R-:W1:Y:S01]  /*56e0*/  LDCU UR43, c[0x0][0xb0c] ;  /* 0x00016180ff2b77ac */ /* 0x000e620008000800 */
[----:B------:R-:W1:Y:S01]  /*56f0*/  LDCU UR63, c[0x0][0xb20] ;  /* 0x00016400ff3f77ac */ /* 0x000e620008000800 */
[----:B------:R-:W1:Y:S01]  /*5700*/  LDCU UR39, c[0x0][0xb30] ;  /* 0x00016600ff2777ac */ /* 0x000e620008000800 */
[----:B------:R-:W1:Y:S01]  /*5710*/  LDCU.64 UR56, c[0x0][0x888] ;  /* 0x00011100ff3877ac */ /* 0x000e620008000a00 */
[----:B------:R-:W1:Y:S01]  /*5720*/  LDCU.64 UR40, c[0x0][0xb28] ;  /* 0x00016500ff2877ac */ /* 0x000e620008000a00 */
[----:B------:R-:W1:Y:S01]  /*5730*/  LDCU.128 UR52, c[0x0][0xb10] ;  /* 0x00016200ff3477ac */ /* 0x000e620008000c00 */
[----:B------:R-:W1:Y:S01]  /*5740*/  LDCU UR47, c[0x0][0x374] ;  /* 0x00006e80ff2f77ac */ /* 0x000e620008000800 */
[----:B------:R-:W-:Y:S01]  /*5750*/  UIADD3 UR60, UPT, UPT, UR44, 0x200, URZ ;  /* 0x000002002c3c7890 */ /* 0x000fe2000fffe0ff */
[----:B--2-4-:R-:W-:-:S11]  /*5760*/  IMAD.IADD R69, R0, 0x1, R69 ;  /* 0x0000000100457824 */ /* 0x014fd600078e0245 */
.L_x_126:
[----:B------:R-:W-:Y:S02]  /*5770*/  LEA R3, R147, UR44, 0x3 ;  /* 0x0000002c93037c11 */ /* 0x000fe4000f8e18ff */
[----:B------:R-:W-:Y:S02]  /*5780*/  SHF.L.U32 R0, R149, 0x1f, RZ ;  /* 0x0000001f95007819 */ /* 0x000fe400000006ff */
[----:B------:R-:W-:Y:S02]  /*5790*/  LEA R5, R147, UR44, 0x4 ;  /* 0x0000002c93057c11 */ /* 0x000fe4000f8e20ff */
[----:B------:R-:W2:Y:S02]  /*57a0*/  SYNCS.PHASECHK.TRANS64.TRYWAIT P0, [R3+URZ+0xb0], R0 ;  /* 0x0000b000030075a7 */ /* 0x000ea400080011ff */
[----:B-12---:R-:W-:Y:S05]  /*57b0*/  @!P0 BRA `(.L_x_101) ;  /* 0x0000004400748947 */ /* 0x006fea0003800000 */
.L_x_173:
[----:B------:R-:W4:Y:S01]  /*57c0*/  LDS.128 R4, [R5+0x140] ;  /* 0x0001400005047984 */ /* 0x000f220000000c00 */
[----:B------:R-:W-:Y:S01]  /*57d0*/  UISETP.GE.AND UP0, UPT, UR42, 0x1, UPT ;  /* 0x000000012a00788c */ /* 0x000fe2000bf06270 */
[----:B------:R-:W-:Y:S01]  /*57e0*/  @!PT LDS RZ, [RZ] ;  /* 0x00000000fffff984 */ /* 0x000fe20000000800 */
[----:B------:R-:W-:Y:S01]  /*57f0*/  @!PT LDS RZ, [RZ] ;  /* 0x00000000fffff984 */ /* 0x000fe20000000800 */
[----:B------:R-:W-:Y:S01]  /*5800*/  @!PT LDS RZ, [RZ] ;  /* 0x00000000fffff984 */ /* 0x000fe20000000800 */
[----:B------:R-:W-:Y:S01]  /*5810*/  @!PT LDS RZ, [RZ] ;  /* 0x00000000fffff984 */ /* 0x000fe20000000800 */
[----:B------:R1:W-:Y:S06]  /*5820*/  MEMBAR.ALL.CTA ;  /* 0x0000000000007992 */ /* 0x0003ec0000008000 */
[----:B-1----:R-:W1:Y:S01]  /*5830*/  FENCE.VIEW.ASYNC.S ;  /* 0x00000000000073c6 */ /* 0x002e620000000000 */
[----:B----4-:R-:W-:Y:S11]  /*5840*/  LOP3.LUT P0, RZ, R6, 0x1, RZ, 0xc0, !PT ;  /* 0x0000000106ff7812 */ /* 0x010ff6000780c0ff */
[----:B------:R-:W-:Y:S02]  /*5850*/  @!UPT UIADD3 URZ, UPT, UPT, URZ, URZ, URZ ;  /* 0x000000fffffff290 */ /* 0x000fe4000fffe0ff */
[----:B-1----:R-:W-:Y:S01]  /*5860*/  VOTEU.ANY UP1, P0 ;  /* 0x0000000000ff7886 */ /* 0x002fe20000020100 */
[----:B------:R-:W-:Y:S01]  /*5870*/  PLOP3.LUT P0, PT, PT, PT, UP1, 0x80, 0x8 ;  /* 0x000000000008781c */ /* 0x000fe20003f0f018 */
[----:B------:R-:W-:Y:S11]  /*5880*/  UP2UR UR45, UPR, URZ, 0x2 ;  /* 0x00000002ff2d7883 */ /* 0x000ff60008000000 */
[----:B------:R-:W-:Y:S01]  /*5890*/  @!UPT UIADD3 URZ, UPT, UPT, URZ, URZ, URZ ;  /* 0x000000fffffff290 */ /* 0x000fe2000fffe0ff */
[----:B--2---:R-:W-:Y:S02]  /*58a0*/  @P0 SHF.R.U32.HI R0, RZ, 0x10, R5 ;  /* 0x00000010ff000819 */ /* 0x004fe40000011605 */
        /* <DEDUP_REMOVED lines=14> */
[----:B------:R-:W-:Y:S02]  /*5990*/  UISETP.NE.AND UP0, UPT, UR54, 0x1, UPT ;  /* 0x000000013600788c */ /* 0x000fe4000bf05270 */
[----:B------:R-:W-:Y:S02]  /*59a0*/  UIMAD.WIDE.U32 UR8, UR37, UR55, URZ ;  /* 0x00000037250872a5 */ /* 0x000fe4000f8e00ff */
[----:B------:R-:W-:Y:S02]  /*59b0*/  UIMAD.WIDE.U32 UR10, UR38, UR52, URZ ;  /* 0x00000034260a72a5 */ /* 0x000fe4000f8e00ff */
[----:B------:R-:W-:Y:S02]  /*59c0*/  UISETP.NE.AND UP1, UPT, UR43, 0x1, UPT ;  /* 0x000000012b00788c */ /* 0x000fe4000bf25270 */
[----:B------:R-:W-:Y:S01]  /*59d0*/  UISETP.NE.AND UP2, UPT, UR42, 0x1, UPT ;  /* 0x000000012a00788c */ /* 0x000fe2000bf45270 */
[----:B------:R-:W-:Y:S02]  /*59e0*/  UMOV UR4, UR5 ;  /* 0x0000000500047c82 */ /* 0x000fe40008000000 */
[----:B------:R-:W-:Y:S03]  /*59f0*/  USHF.R.U32.HI UR5, URZ, UR63, UR4 ;  /* 0x0000003fff057299 */ /* 0x000fe60008011604 */
[----:B------:R-:W-:Y:S02]  /*5a00*/  UMOV UR4, UR7 ;  /* 0x0000000700047c82 */ /* 0x000fe40008000000 */
[----:B------:R-:W-:Y:S02]  /*5a10*/  USHF.R.U32.HI UR7, URZ, UR53, UR4 ;  /* 0x00000035ff077299 */ /* 0x000fe40008011604 */
[----:B------:R-:W-:Y:S02]  /*5a20*/  USEL UR4, UR47, UR5, !UP0 ;  /* 0x000000052f047287 */ /* 0x000fe4000c000000 */
[----:B------:R-:W-:Y:S01]  /*5a30*/  USEL UR7, UR58, UR7, !UP1 ;  /* 0x000000073a077287 */ /* 0x000fe2000c800000 */
[----:B------:R-:W-:Y:S01]  /*5a40*/  UMOV UR5, UR9 ;  /* 0x0000000900057c82 */ /* 0x000fe20008000000 */
[----:B------:R-:W-:Y:S02]  /*5a50*/  UIMAD.WIDE.U32 UR8, UR4, UR40, URZ ;  /* 0x00000028040872a5 */ /* 0x000fe4000f8e00ff */
[----:B------:R-:W-:Y:S03]  /*5a60*/  USHF.R.U32.HI UR6, URZ, UR63, UR5 ;  /* 0x0000003fff067299 */ /* 0x000fe60008011605 */
[----:B------:R-:W-:Y:S01]  /*5a70*/  UMOV UR5, UR11 ;  /* 0x0000000b00057c82 */ /* 0x000fe20008000000 */
[----:B------:R-:W-:Y:S02]  /*5a80*/  UIMAD.WIDE.U32 UR10, UR7, UR40, URZ ;  /* 0x00000028070a72a5 */ /* 0x000fe4000f8e00ff */
[----:B------:R-:W-:Y:S02]  /*5a90*/  USHF.R.U32.HI UR12, URZ, UR53, UR5 ;  /* 0x00000035ff0c7299 */ /* 0x000fe40008011605 */
[----:B------:R-:W-:Y:S01]  /*5aa0*/  USEL UR6, UR37, UR6, !UP0 ;  /* 0x0000000625067287 */ /* 0x000fe2000c000000 */
[----:B------:R-:W-:Y:S02]  /*5ab0*/  UMOV UR5, UR9 ;  /* 0x0000000900057c82 */ /* 0x000fe40008000000 */
[----:B------:R-:W-:Y:S01]  /*5ac0*/  UMOV UR10, UR11 ;  /* 0x0000000b000a7c82 */ /* 0x000fe20008000000 */
[----:B------:R-:W-:Y:S02]  /*5ad0*/  @UP2 USHF.R.U32.HI UR4, URZ, UR41, UR5 ;  /* 0x00000029ff042299 */ /* 0x000fe40008011605 */
[----:B------:R-:W-:Y:S02]  /*5ae0*/  @UP2 USHF.R.U32.HI UR7, URZ, UR41, UR10 ;  /* 0x00000029ff072299 */ /* 0x000fe4000801160a */
[----:B------:R-:W-:Y:S02]  /*5af0*/  UIMAD UR4, UR42, UR4, URZ ;  /* 0x000000042a0472a4 */ /* 0x000fe4000f8e02ff */
[----:B------:R-:W-:Y:S02]  /*5b00*/  UIMAD.WIDE.U32 UR10, UR6, UR40, URZ ;  /* 0x00000028060a72a5 */ /* 0x000fe4000f8e00ff */
[----:B------:R-:W-:Y:S02]  /*5b10*/  USEL UR5, UR38, UR12, !UP1 ;  /* 0x0000000c26057287 */ /* 0x000fe4000c800000 */
[----:B------:R-:W-:Y:S02]  /*5b20*/  UIMAD UR8, UR42, UR7, URZ ;  /* 0x000000072a0872a4 */ /* 0x000fe4000f8e02ff */
[----:B------:R-:W-:Y:S03]  /*5b30*/  UISETP.GE.AND UP0, UPT, UR6, UR4, UPT ;  /* 0x000000040600728c */ /* 0x000fe6000bf06270 */
[----:B------:R-:W-:Y:S01]  /*5b40*/  UMOV UR4, UR11 ;  /* 0x0000000b00047c82 */ /* 0x000fe20008000000 */
[----:B------:R-:W-:Y:S02]  /*5b50*/  UISETP.GE.OR UP0, UPT, UR5, UR8, UP0 ;  /* 0x000000080500728c */ /* 0x000fe40008706670 */
[----:B------:R-:W-:Y:S02]  /*5b60*/  USHF.R.U32.HI UR4, URZ, UR41, UR4 ;  /* 0x00000029ff047299 */ /* 0x000fe40008011604 */
[----:B------:R-:W-:Y:S02]  /*5b70*/  UIMAD.WIDE.U32 UR8, UR5, UR40, URZ ;  /* 0x00000028050872a5 */ /* 0x000fe4000f8e00ff */
[----:B------:R-:W-:Y:S02]  /*5b80*/  USEL UR11, UR6, UR4, !UP2 ;  /* 0x00000004060b7287 */ /* 0x000fe4000d000000 */
[----:B------:R-:W-:Y:S02]  /*5b90*/  UIADD3 UR8, UPT, UPT, -UR5, URZ, URZ ;  /* 0x000000ff05087290 */ /* 0x000fe4000fffe1ff */
[----:B------:R-:W-:Y:S01]  /*5ba0*/  UIADD3 UR10, UPT, UPT, -UR11, URZ, URZ ;  /* 0x000000ff0b0a7290 */ /* 0x000fe2000fffe1ff */
[----:B------:R-:W-:Y:S01]  /*5bb0*/  @!UP0 UMOV UR4, UR9 ;  /* 0x0000000900048c82 */ /* 0x000fe20008000000 */
[----:B------:R-:W-:Y:S02]  /*5bc0*/  UIADD3 UR9, UPT, UPT, -UR6, URZ, URZ ;  /* 0x000000ff06097290 */ /* 0x000fe4000fffe1ff */
[----:B------:R-:W-:Y:S02]  /*5bd0*/  @!UP0 USHF.R.U32.HI UR4, URZ, UR41, UR4 ;  /* 0x00000029ff048299 */ /* 0x000fe40008011604 */
[----:B------:R-:W-:Y:S02]  /*5be0*/  UIMAD UR10, UR42, UR10, UR6 ;  /* 0x0000000a2a0a72a4 */ /* 0x000fe4000f8e0206 */
[----:B------:R-:W-:Y:S04]  /*5bf0*/  @!UP0 USEL UR4, UR5, UR4, !UP2 ;  /* 0x0000000405048287 */ /* 0x000fe8000d000000 */
[----:B------:R-:W-:Y:S02]  /*5c00*/  @!UP0 UIMAD UR10, UR7, UR10, UR4 ;  /* 0x0000000a070a82a4 */ /* 0x000fe4000f8e0204 */
[----:B------:R-:W-:Y:S02]  /*5c10*/  @!UP0 UIADD3 UR11, UPT, UPT, UR11, -UR4, URZ ;  /* 0x800000040b0b8290 */ /* 0x000fe4000fffe0ff */
[----:B------:R-:W-:Y:S02]  /*5c20*/  UIMAD UR7, UR43, UR8, UR38 ;  /* 0x000000082b0772a4 */ /* 0x000fe4000f8e0226 */
[----:B------:R-:W-:Y:S02]  /*5c30*/  @!UP0 UIMAD UR6, UR11, UR42, UR5 ;  /* 0x0000002a0b0682a4 */ /* 0x000fe4000f8e0205 */
[----:B------:R-:W-:Y:S01]  /*5c40*/  UIMAD UR4, UR54, UR9, UR37 ;  /* 0x00000009360472a4 */ /* 0x000fe2000f8e0225 */
[----:B------:R-:W-:Y:S02]  /*5c50*/  @!UP0 UMOV UR5, UR10 ;  /* 0x0000000a00058c82 */ /* 0x000fe40008000000 */
[----:B------:R-:W-:Y:S02]  /*5c60*/  UIMAD UR38, UR5, UR43, UR7 ;  /* 0x0000002b052672a4 */ /* 0x000fe4000f8e0207 */
[----:B------:R-:W-:Y:S11]  /*5c70*/  UIMAD UR37, UR6, UR54, UR4 ;  /* 0x00000036062572a4 */ /* 0x000ff6000f8e0204 */
[----:B------:R-:W-:Y:S01]  /*5c80*/  @!UPT UIADD3 URZ, UPT, UPT, URZ, URZ, URZ ;  /* 0x000000fffffff290 */ /* 0x000fe2000fffe0ff */
.L_x_102:
[----:B------:R-:W-:Y:S01]  /*5c90*/  UISETP.NE.AND UP0, UPT, UR39, 0x1, UPT ;  /* 0x000000012700788c */ /* 0x000fe2000bf05270 */
[----:B------:R-:W-:Y:S01]  /*5ca0*/  IADD3 R147, PT, PT, R147, 0x1, RZ ;  /* 0x0000000193937810 */ /* 0x000fe20007ffe0ff */
[----:B------:R-:W-:Y:S02]  /*5cb0*/  USHF.L.U32 UR50, UR16, 0x7, URZ ;  /* 0x0000000710327899 */ /* 0x000fe400080006ff */
[----:B------:R-:W-:Y:S07]  /*5cc0*/  USHF.L.U32 UR49, UR20, 0x7, URZ ;  /* 0x0000000714317899 */ /* 0x000fee00080006ff */
[----:B------:R-:W2:Y:S01]  /*5cd0*/  @!UP0 LDCU.128 UR12, c[0x0][0xb10] ;  /* 0x00016200ff0c87ac */ /* 0x000ea20008000c00 */
[----:B------:R-:W4:Y:S01]  /*5ce0*/  @!UP0 LDCU UR5, c[0x0][0xb0c] ;  /* 0x00016180ff0587ac */ /* 0x000f220008000800 */
[----:B------:R-:W3:Y:S01]  /*5cf0*/  @!UP0 LDCU UR10, c[0x0][0xb20] ;  /* 0x00016400ff0a87ac */ /* 0x000ee20008000800 */
[----:B--2---:R-:W-:Y:S02]  /*5d00*/  UIMAD.WIDE.U32 UR8, UR38, UR12, URZ ;  /* 0x0000000c260872a5 */ /* 0x004fe4000f8e00ff */
[----:B------:R-:W-:Y:S02]  /*5d10*/  UIMAD.WIDE.U32 UR6, UR37, UR15, URZ ;  /* 0x0000000f250672a5 */ /* 0x000fe4000f8e00ff */
[----:B------:R-:W-:Y:S03]  /*5d20*/  @!UP0 UISETP.NE.AND UP1, UPT, UR14, 0x1, UPT ;  /* 0x000000010e00888c */ /* 0x000fe6000bf25270 */
[----:B------:R-:W-:Y:S01]  /*5d30*/  @!UP0 UMOV UR4, UR9 ;  /* 0x0000000900048c82 */ /* 0x000fe20008000000 */
[----:B----4-:R-:W-:Y:S02]  /*5d40*/  @!UP0 UISETP.NE.AND UP2, UPT, UR5, 0x1, UPT ;  /* 0x000000010500888c */ /* 0x010fe4000bf45270 */
[----:B------:R-:W-:Y:S01]  /*5d50*/  @!UP0 USHF.R.U32.HI UR4, URZ, UR13, UR4 ;  /* 0x0000000dff048299 */ /* 0x000fe20008011604 */
[----:B------:R-:W-:Y:S02]  /*5d60*/  @!UP0 UMOV UR6, UR7 ;  /* 0x0000000700068c82 */ /* 0x000fe40008000000 */
[----:B---3--:R-:W-:Y:S02]  /*5d70*/  @!UP0 USHF.R.U32.HI UR6, URZ, UR10, UR6 ;  /* 0x0000000aff068299 */ /* 0x008fe40008011606 */
[----:B------:R-:W-:Y:S02]  /*5d80*/  @!UP0 USEL UR7, UR38, UR4, !UP2 ;  /* 0x0000000426078287 */ /* 0x000fe4000d000000 */
[----:B------:R-:W-:Y:S04]  /*5d90*/  @!UP0 USEL UR6, UR37, UR6, !UP1 ;  /* 0x0000000625068287 */ /* 0x000fe8000c800000 */
[----:B------:R-:W-:Y:S02]  /*5da0*/  @!UP0 UIADD3 UR4, UPT, UPT, -UR7, UR6, URZ ;  /* 0x0000000607048290 */ /* 0x000fe4000fffe1ff */
[----:B------:R-:W-:Y:S02]  /*5db0*/  @!UP0 UIADD3 UR6, UPT, UPT, UR7, -UR6, URZ ;  /* 0x8000000607068290 */ /* 0x000fe4000fffe0ff */
[----:B------:R-:W-:Y:S02]  /*5dc0*/  @!UP0 UIMAD UR38, UR4, UR5, UR38 ;  /* 0x00000005042682a4 */ /* 0x000fe4000f8e0226 */
[----:B------:R-:W-:Y:S02]  /*5dd0*/  @!UP0 UIMAD UR37, UR6, UR14, UR37 ;  /* 0x0000000e062582a4 */ /* 0x000fe4000f8e0225 */
[----:B------:R-:W-:Y:S09]  /*5de0*/  ULOP3.LUT UP0, URZ, UR60, 0x1b0, URZ, 0xc0, !UPT ;  /* 0x000001b03cff7892 */ /* 0x000ff2000f80c0ff */
[----:B------:R-:W-:Y:S05]  /*5df0*/  BRA.U !UP0, `(.L_x_103) ;  /* 0x0000000108407547 */ /* 0x000fea000b800000 */
[----:B------:R-:W2:Y:S01]  /*5e00*/  LDCU.64 UR8, c[0x4][0x80] ;  /* 0x01001000ff0877ac */ /* 0x000ea20008000a00 */
[----:B------:R-:W-:Y:S01]  /*5e10*/  MOV R3, 0x0 ;  /* 0x0000000000037802 */ /* 0x000fe20000000f00 */
[----:B------:R-:W-:Y:S02]  /*5e20*/  HFMA2 R12, -RZ, RZ, 0, 5.9604644775390625e-08 ;  /* 0x00000001ff0c7431 */ /* 0x000fe400000001ff */
[----:B------:R-:W-:Y:S02]  /*5e30*/  IMAD.MOV.U32 R8, RZ, RZ, 0x70 ;  /* 0x00000070ff087424 */ /* 0x000fe400078e00ff */
[----:B------:R-:W-:Y:S01]  /*5e40*/  IMAD.MOV.U32 R13, RZ, RZ, RZ ;  /* 0x000000ffff0d7224 */ /* 0x000fe200078e00ff */
[----:B------:R-:W3:Y:S01]  /*5e50*/  LDCU.64 UR6, c[0x4][0x88] ;  /* 0x01001100ff0677ac */ /* 0x000ee20008000a00 */
[----:B------:R-:W4:Y:S01]  /*5e60*/  LDC.64 R2, c[0x4][R3] ;  /* 0x0100000003027b82 */ /* 0x000f220000000a00 */
[----:B------:R-:W1:Y:S01]  /*5e70*/  LDCU.64 UR4, c[0x4][0x8] ;  /* 0x01000100ff0477ac */ /* 0x000e620008000a00 */
[----:B--2---:R-:W-:Y:S01]  /*5e80*/  MOV R5, UR9 ;  /* 0x0000000900057c02 */ /* 0x004fe20008000f00 */
[----:B------:R-:W-:Y:S01]  /*5e90*/  IMAD.U32 R4, RZ, RZ, UR8 ;  /* 0x00000008ff047e24 */ /* 0x000fe2000f8e00ff */
[----:B---3--:R-:W-:Y:S01]  /*5ea0*/  MOV R7, UR7 ;  /* 0x0000000700077c02 */ /* 0x008fe20008000f00 */
[----:B------:R-:W-:Y:S01]  /*5eb0*/  IMAD.U32 R6, RZ, RZ, UR6 ;  /* 0x00000006ff067e24 */ /* 0x000fe2000f8e00ff */
[----:B-1----:R-:W-:Y:S01]  /*5ec0*/  MOV R11, UR5 ;  /* 0x00000005000b7c02 */ /* 0x002fe20008000f00 */
[----:B------:R-:W-:Y:S02]  /*5ed0*/  IMAD.U32 R10, RZ, RZ, UR4 ;  /* 0x00000004ff0a7e24 */ /* 0x000fe4000f8e00ff */
[----:B------:R-:W-:Y:S07]  /*5ee0*/  LEPC R20, `(.L_x_103) ;  /* 0x000000001014794e */ /* 0x000fee0000000000 */
[----:B----45:R-:W-:Y:S05]  /*5ef0*/  CALL.ABS.NOINC R2 ;  /* 0x0000000002007343 */ /* 0x030fea0003c00000 */
.L_x_103:
[----:B------:R-:W-:Y:S01]  /*5f00*/  LOP3.LUT P0, RZ, R155, 0x1b0, RZ, 0xc0, !PT ;  /* 0x000001b09bff7812 */ /* 0x000fe2000780c0ff */
[----:B------:R-:W-:Y:S11]  /*5f10*/  BSSY.RECONVERGENT B6, `(.L_x_104) ;  /* 0x0000013000067945 */ /* 0x000ff60003800200 */
[----:B------:R-:W-:Y:S01]  /*5f20*/  @!UPT UIADD3 URZ, UPT, UPT, URZ, URZ, URZ ;  /* 0x000000fffffff290 */ /* 0x000fe2000fffe0ff */
[----:B------:R-:W-:Y:S05]  /*5f30*/  @!P0 BRA `(.L_x_105) ;  /* 0x0000000000408947 */ /* 0x000fea0003800000 */
        /* <DEDUP_REMOVED lines=16> */
.L_x_105:
[----:B------:R-:W-:Y:S05]  /*6040*/  BSYNC.RECONVERGENT B6 ;  /* 0x0000000000067941 */ /* 0x000fea0003800200 */
.L_x_104:
[----:B------:R-:W-:Y:S02]  /*6050*/  ISETP.NE.U32.AND P0, PT, RZ, UR56, PT ;  /* 0x00000038ff007c0c */ /* 0x000fe4000bf05070 */
[C---:B------:R-:W-:Y:S02]  /*6060*/  ISETP.NE.U32.AND P4, PT, R142.reuse, RZ, PT ;  /* 0x000000ff8e00720c */ /* 0x040fe40003f85070 */
[----:B------:R-:W-:Y:S02]  /*6070*/  ISETP.NE.U32.AND P1, PT, R142, RZ, PT ;  /* 0x000000ff8e00720c */ /* 0x000fe40003f25070 */
[----:B------:R-:W-:Y:S02]  /*6080*/  ISETP.NE.AND.EX P0, PT, RZ, UR57, PT, P0 ;  /* 0x00000039ff007c0c */ /* 0x000fe4000bf05300 */
[C---:B------:R-:W-:Y:S02]  /*6090*/  ISETP.NE.AND.EX P4, PT, R143.reuse, RZ, PT, P4 ;  /* 0x000000ff8f00720c */ /* 0x040fe40003f85340 */
[----:B------:R-:W-:Y:S02]  /*60a0*/  ISETP.NE.AND.EX P1, PT, R143, RZ, P0, P1 ;  /* 0x000000ff8f00720c */ /* 0x000fe40000725310 */
[----:B------:R-:W-:Y:S02]  /*60b0*/  ISETP.NE.U32.AND P5, PT, R138, RZ, PT ;  /* 0x000000ff8a00720c */ /* 0x000fe40003fa5070 */
[----:B------:R-:W-:Y:S02]  /*60c0*/  ISETP.NE.U32.AND P2, PT, RZ, UR56, PT ;  /* 0x00000038ff007c0c */ /* 0x000fe4000bf45070 */
[----:B------:R-:W-:Y:S02]  /*60d0*/  PLOP3.LUT P0, PT, PT, PT, PT, 0x8, 0x80 ;  /* 0x000000000080781c */ /* 0x000fe40003f0e170 */
[----:B------:R-:W-:Y:S02]  /*60e0*/  ISETP.NE.AND.EX P5, PT, R139, RZ, PT, P5 ;  /* 0x000000ff8b00720c */ /* 0x000fe40003fa5350 */
[----:B------:R-:W-:Y:S03]  /*60f0*/  ISETP.NE.AND.EX P2, PT, RZ, UR57, PT, P2 ;  /* 0x00000039ff007c0c */ /* 0x000fe6000bf45320 */
[----:B------:R-:W-:Y:S01]  /*6100*/  @!P1 PLOP3.LUT P0, PT, P4, PT, PT, 0x80, 0x8 ;  /* 0x000000000008981c */ /* 0x000fe2000270f070 */
[----:B------:R-:W-:Y:S01]  /*6110*/  @!UPT UIADD3 URZ, UPT, UPT, URZ, URZ, URZ ;  /* 0x000000fffffff290 */ /* 0x000fe2000fffe0ff */
[----:B------:R-:W-:Y:S11]  /*6120*/  @!P4 BRA `(.L_x_106) ;  /* 0x000000000030c947 */ /* 0x000ff60003800000 */
[----:B------:R-:W-:Y:S01]  /*6130*/  ISETP.NE.U32.AND P3, PT, R140, RZ, PT ;  /* 0x000000ff8c00720c */ /* 0x000fe20003f65070 */
[----:B------:R-:W2:Y:S01]  /*6140*/  LDCU.64 UR4, c[0x0][0x358] ;  /* 0x00006b00ff0477ac */ /* 0x000ea20008000a00 */
[----:B------:R-:W-:Y:S02]  /*6150*/  IMAD.MOV.U32 R144, RZ, RZ, 0x1 ;  /* 0x00000001ff907424 */ /* 0x000fe400078e00ff */
[----:B------:R-:W-:Y:S11]  /*6160*/  ISETP.NE.AND.EX P3, PT, R141, RZ, PT, P3 ;  /* 0x000000ff8d00720c */ /* 0x000ff60003f65330 */
[----:B------:R-:W-:Y:S02]  /*6170*/  @!UPT UIADD3 URZ, UPT, UPT, URZ, URZ, URZ ;  /* 0x000000fffffff290 */ /* 0x000fe4000fffe0ff */
[----:B------:R-:W3:Y:S01]  /*6180*/  @P3 LDC.64 R2, c[0x0][0x888] ;  /* 0x00022200ff023b82 */ /* 0x000ee20000000a00 */
[----:B-1----:R-:W-:Y:S04]  /*6190*/  @P3 IMAD R0, R142, UR36, RZ ;  /* 0x000000248e003c24 */ /* 0x002fe8000f8e02ff */
[----:B---3--:R-:W-:Y:S04]  /*61a0*/  @P3 IMAD.WIDE R2, R0, 0x4, R2 ;  /* 0x0000000400023825 */ /* 0x008fe800078e0202 */
[----:B------:R-:W-:Y:S01]  /*61b0*/  HFMA2 R0, -RZ, RZ, 0, 5.9604644775390625e-08 ;  /* 0x00000001ff007431 */ /* 0x000fe200000001ff */
[----:B--2--5:R2:W5:Y:S04]  /*61c0*/  @P3 LDG.E R72, desc[UR4][R2.64] ;  /* 0x0000000402483981 */ /* 0x024568000c1e1900 */
[----:B------:R-:W-:Y:S01]  /*61d0*/  @!P3 PRMT R144, R0, 0x7610, R144 ;  /* 0x000076100090b816 */ /* 0x000fe20000000090 */
[----:B--2---:R-:W3:Y:S06]  /*61e0*/  @!P3 LDC R72, c[0x0][0x880] ;  /* 0x00022000ff48bb82 */ /* 0x004eec0000000800 */
.L_x_106:
[----:B------:R-:W-:Y:S05]  /*61f0*/  @!P5 BRA `(.L_x_107) ;  /* 0x000000000024d947 */ /* 0x000fea0003800000 */
[----:B------:R-:W-:Y:S01]  /*6200*/  ISETP.NE.U32.AND P3, PT, R136, RZ, PT ;  /* 0x000000ff8800720c */ /* 0x000fe20003f65070 */
[----:B------:R-:W2:Y:S03]  /*6210*/  LDCU.64 UR4, c[0x0][0x358] ;  /* 0x00006b00ff0477ac */ /* 0x000ea60008000a00 */
[----:B------:R-:W-:Y:S11]  /*6220*/  ISETP.NE.AND.EX P3, PT, R137, RZ, PT, P3 ;  /* 0x000000ff8900720c */ /* 0x000ff60003f65330 */
[----:B------:R-:W-:Y:S02]  /*6230*/  @!UPT UIADD3 URZ, UPT, UPT, URZ, URZ, URZ ;  /* 0x000000fffffff290 */ /* 0x000fe4000fffe0ff */
[----:B------:R-:W4:Y:S01]  /*6240*/  @P3 LDC.64 R2, c[0x0][0x8a8] ;  /* 0x00022a00ff023b82 */ /* 0x000f220000000a00 */
[----:B-1----:R-:W-:Y:S04]  /*6250*/  @P3 IMAD R0, R138, UR36, RZ ;  /* 0x000000248a003c24 */ /* 0x002fe8000f8e02ff */
[----:B----4-:R-:W-:Y:S05]  /*6260*/  @P3 IMAD.WIDE R2, R0, 0x4, R2 ;  /* 0x0000000400023825 */ /* 0x010fea00078e0202 */
[----:B--2--5:R2:W5:Y:S02]  /*6270*/  @P3 LDG.E R70, desc[UR4][R2.64] ;  /* 0x0000000402463981 */ /* 0x024564000c1e1900 */
[----:B--2---:R-:W4:Y:S02]  /*6280*/  @!P3 LDC R70, c[0x0][0x8a0] ;  /* 0x00022800ff46bb82 */ /* 0x004f240000000800 */
.L_x_107:
[----:B---3-5:R-:W-:Y:S01]  /*6290*/  ISETP.NE.AND P3, PT, R72, RZ, PT ;  /* 0x000000ff4800720c */ /* 0x028fe20003f65270 */
[----:B------:R-:W-:Y:S01]  /*62a0*/  BSSY B1, `(.L_x_108) ;  /* 0x0000047000017945 */ /* 0x000fe20003800000 */
[----:B------:R-:W-:Y:S01]  /*62b0*/  SEL R7, RZ, 0xffffffff, P2 ;  /* 0xffffffffff077807 */ /* 0x000fe20001000000 */
[----:B------:R-:W-:Y:S01]  /*62c0*/  IMAD.MOV.U32 R78, RZ, RZ, 0x1 ;  /* 0x00000001ff4e7424 */ /* 0x000fe200078e00ff */
[----:B-1----:R-:W-:Y:S01]  /*62d0*/  @!P1 SEL R0, RZ, 0xffffffff, P3 ;  /* 0xffffffffff009807 */ /* 0x002fe20001800000 */
[----:B------:R-:W-:Y:S01]  /*62e0*/  IMAD R71, R68, 0x80, R69 ;  /* 0x0000008044477824 */ /* 0x000fe200078e0245 */
[----:B------:R-:W-:Y:S02]  /*62f0*/  LOP3.LUT P2, RZ, R144, 0xff, RZ, 0xc0, !PT ;  /* 0x000000ff90ff7812 */ /* 0x000fe4000784c0ff */
[----:B------:R-:W-:Y:S02]  /*6300*/  CS2R R98, SRZ ;  /* 0x0000000000627805 */ /* 0x000fe4000001ff00 */
[----:B------:R-:W-:Y:S02]  /*6310*/  LEA R3, R150, UR44, 0x3 ;  /* 0x0000002c96037c11 */ /* 0x000fe4000f8e18ff */
[----:B------:R-:W-:Y:S02]  /*6320*/  CS2R R96, SRZ ;  /* 0x0000000000607805 */ /* 0x000fe4000001ff00 */
[----:B------:R-:W-:Y:S02]  /*6330*/  @P0 SEL R0, R7, R0, !P2 ;  /* 0x0000000007000207 */ /* 0x000fe40005000000 */
[----:B------:R-:W-:Y:S02]  /*6340*/  CS2R R94, SRZ ;  /* 0x00000000005e7805 */ /* 0x000fe4000001ff00 */
[----:B------:R-:W-:Y:S02]  /*6350*/  LEA R146, R68, UR44, 0x3 ;  /* 0x0000002c44927c11 */ /* 0x000fe4000f8e18ff */
[----:B------:R-:W-:Y:S02]  /*6360*/  CS2R R92, SRZ ;  /* 0x00000000005c7805 */ /* 0x000fe4000001ff00 */
[----:B------:R-:W-:Y:S02]  /*6370*/  @!P1 LOP3.LUT R0, R0, 0x1, RZ, 0xc0, !PT ;  /* 0x0000000100009812 */ /* 0x000fe400078ec0ff */
[----:B------:R-:W-:Y:S02]  /*6380*/  CS2R R86, SRZ ;  /* 0x0000000000567805 */ /* 0x000fe4000001ff00 */
[----:B------:R-:W-:Y:S02]  /*6390*/  SHF.L.U32 R5, R151, 0x1f, RZ ;  /* 0x0000001f97057819 */ /* 0x000fe400000006ff */
[----:B------:R-:W-:Y:S02]  /*63a0*/  CS2R R84, SRZ ;  /* 0x0000000000547805 */ /* 0x000fe4000001ff00 */
[----:B------:R-:W-:Y:S02]  /*63b0*/  ISETP.NE.U32.OR P6, PT, R0, 0x1, P1 ;  /* 0x000000010000780c */ /* 0x000fe40000fc5470 */
[----:B------:R-:W-:Y:S02]  /*63c0*/  CS2R R82, SRZ ;  /* 0x0000000000527805 */ /* 0x000fe4000001ff00 */
[----:B------:R-:W-:Y:S02]  /*63d0*/  SEL R0, RZ, 0xffffffff, P3 ;  /* 0xffffffffff007807 */ /* 0x000fe40001800000 */
[----:B------:R-:W-:Y:S02]  /*63e0*/  CS2R R80, SRZ ;  /* 0x0000000000507805 */ /* 0x000fe4000001ff00 */
[----:B------:R-:W-:Y:S02]  /*63f0*/  P2R R88, PR, RZ, 0x40 ;  /* 0x00000040ff587803 */ /* 0x000fe40000000000 */
[----:B------:R-:W-:Y:S04]  /*6400*/  @P4 SEL R0, R7, R0, !P2 ;  /* 0x0000000007004207 */ /* 0x000fe80005000000 */
[----:B------:R-:W-:Y:S02]  /*6410*/  LOP3.LUT R0, R0, 0x1, RZ, 0xc0, !PT ;  /* 0x0000000100007812 */ /* 0x000fe400078ec0ff */
[----:B------:R-:W-:Y:S02]  /*6420*/  @P6 SHF.L.U32 R2, R148, 0x1f, RZ ;  /* 0x0000001f94026819 */ /* 0x000fe400000006ff */
[----:B------:R-:W-:Y:S02]  /*6430*/  ISETP.NE.U32.AND P5, PT, R0, 0x1, PT ;  /* 0x000000010000780c */ /* 0x000fe40003fa5070 */
[----:B------:R-:W1:Y:S02]  /*6440*/  @P6 SYNCS.PHASECHK.TRANS64.TRYWAIT P1, [R3+URZ+0x80], R2 ;  /* 0x00008002030065a7 */ /* 0x000e6400080211ff */
[----:B------:R-:W-:Y:S01]  /*6450*/  P2R R79, PR, RZ, 0x20 ;  /* 0x00000020ff4f7803 */ /* 0x000fe20000000000 */
[----:B------:R2:W3:Y:S01]  /*6460*/  SYNCS.PHASECHK.TRANS64.TRYWAIT P0, [R146+URZ+0xd0], R5 ;  /* 0x0000d005920075a7 */ /* 0x0004e200080011ff */
[----:B-1----:R-:W-:Y:S01]  /*6470*/  @P6 SEL R78, RZ, 0x1, !P1 ;  /* 0x00000001ff4e6807 */ /* 0x002fe20004800000 */
[----:B--2---:R-:W-:Y:S06]  /*6480*/  @!P6 BRA `(.L_x_109) ;  /* 0x0000000000a0e947 */ /* 0x004fec0003800000 */
[----:B------:R-:W-:Y:S01]  /*6490*/  @P5 IMAD R7, R150, 0x2000, R135 ;  /* 0x0000200096075824 */ /* 0x000fe200078e0287 */
[----:B------:R-:W-:Y:S01]  /*64a0*/  ISETP.NE.AND P1, PT, R78, RZ, PT ;  /* 0x000000ff4e00720c */ /* 0x000fe20003f25270 */
[----:B------:R-:W-:Y:S01]  /*64b0*/  BSSY B0, `(.L_x_110) ;  /* 0x0000011000007945 */ /* 0x000fe20003800000 */
[----:B------:R-:W-:Y:S01]  /*64c0*/  CS2R R82, SRZ ;  /* 0x0000000000527805 */ /* 0x000fe2000001ff00 */
[----:B------:R-:W-:Y:S01]  /*64d0*/  @P5 VIADD R9, R7, UR44 ;  /* 0x0000002c07095c36 */ /* 0x000fe20008000000 */
[----:B------:R-:W-:Y:S02]  /*64e0*/  CS2R R80, SRZ ;  /* 0x0000000000507805 */ /* 0x000fe4000001ff00 */
[----:B------:R-:W-:Y:S02]  /*64f0*/  CS2R R86, SRZ ;  /* 0x0000000000567805 */ /* 0x000fe4000001ff00 */
[----:B------:R-:W-:Y:S01]  /*6500*/  CS2R R84, SRZ ;  /* 0x0000000000547805 */ /* 0x000fe2000001ff00 */
[--C-:B------:R-:W-:Y:S01]  /*6510*/  @P5 IMAD.IADD R6, R154, 0x1, R9.reuse ;  /* 0x000000019a065824 */ /* 0x100fe200078e0209 */
[----:B------:R-:W-:Y:S01]  /*6520*/  CS2R R94, SRZ ;  /* 0x00000000005e7805 */ /* 0x000fe2000001ff00 */
[--C-:B------:R-:W-:Y:S01]  /*6530*/  @P5 IMAD.IADD R4, R153, 0x1, R9.reuse ;  /* 0x0000000199045824 */ /* 0x100fe200078e0209 */
[----:B------:R-:W-:Y:S01]  /*6540*/  CS2R R92, SRZ ;  /* 0x00000000005c7805 */ /* 0x000fe2000001ff00 */
[----:B------:R-:W-:Y:S01]  /*6550*/  @P5 IMAD R2, R152, 0x10, R9 ;  /* 0x0000001098025824 */ /* 0x000fe200078e0209 */
[----:B------:R-:W-:Y:S02]  /*6560*/  CS2R R98, SRZ ;  /* 0x0000000000627805 */ /* 0x000fe4000001ff00 */
[----:B------:R-:W-:Y:S01]  /*6570*/  CS2R R96, SRZ ;  /* 0x0000000000607805 */ /* 0x000fe2000001ff00 */
[----:B------:R-:W-:Y:S06]  /*6580*/  @P1 BRA `(.L_x_111) ;  /* 0x00000000000c1947 */ /* 0x000fec0003800000 */
[----:B------:R-:W-:Y:S04]  /*6590*/  SHF.L.U32 R0, R148, 0x1f, RZ ;  /* 0x0000001f94007819 */ /* 0x000fe800000006ff */
[----:B------:R-:W1:Y:S02]  /*65a0*/  SYNCS.PHASECHK.TRANS64.TRYWAIT P1, [R3+URZ+0x80], R0 ;  /* 0x00008000030075a7 */ /* 0x000e6400080211ff */
[----:B-1----:R-:W-:Y:S05]  /*65b0*/  @!P1 BRA `(.L_x_112) ;  /* 0x0000003800089947 */ /* 0x002fea0003800000 */
.L_x_111:
[----:B------:R-:W-:Y:S05]  /*65c0*/  BSYNC B0 ;  /* 0x0000000000007941 */ /* 0x000fea0003800000 */
.L_x_110:
[----:B------:R-:W-:Y:S01]  /*65d0*/  ISETP.NE.AND P1, PT, R79, RZ, PT ;  /* 0x000000ff4f00720c */ /* 0x000fe20003f25270 */
[----:B-1----:R-:W-:Y:S02]  /*65e0*/  VIADD R3, R3, 0x90 ;  /* 0x0000009003037836 */ /* 0x002fe40000000000 */
[----:B------:R-:W-:Y:S02]  /*65f0*/  IMAD.U32 R0, RZ, RZ, UR46 ;  /* 0x0000002eff007e24 */ /* 0x000fe4000f8e00ff */
[----:B------:R-:W-:Y:S03]  /*6600*/  VIADD R150, R150, 0x1 ;  /* 0x0000000196967836 */ /* 0x000fe60000000000 */
[----:B------:R-:W-:Y:S05]  /*6610*/  PRMT R0, R0, 0x654, R3 ;  /* 0x0000065400007816 */ /* 0x000fea0000000003 */
[----:B------:R1:W2:Y:S04]  /*6620*/  @P1 LDS.128 R80, [R7+UR44+0x200] ;  /* 0x0002002c07501984 */ /* 0x0002a80008000c00 */
[----:B------:R1:W1:Y:S04]  /*6630*/  @P1 LDS.128 R84, [R6+0x200] ;  /* 0x0002000006541984 */ /* 0x0002680000000c00 */
[----:B------:R1:W1:Y:S04]  /*6640*/  @P1 LDS.128 R92, [R4+0x200] ;  /* 0x00020000045c1984 */ /* 0x0002680000000c00 */
[----:B------:R1:W1:Y:S01]  /*6650*/  @P1 LDS.128 R96, [R2+0x200] ;  /* 0x0002000002601984 */ /* 0x0002620000000c00 */
[C---:B------:R-:W-:Y:S01]  /*6660*/  ISETP.NE.AND P1, PT, R150.reuse, 0x2, PT ;  /* 0x000000029600780c */ /* 0x040fe20003f25270 */
[----:B------:R-:W-:Y:S01]  /*6670*/  @!PT LDS RZ, [RZ] ;  /* 0x00000000fffff984 */ /* 0x000fe20000000800 */
[----:B------:R-:W-:Y:S01]  /*6680*/  @!PT LDS RZ, [RZ] ;  /* 0x00000000fffff984 */ /* 0x000fe20000000800 */
[----:B------:R-:W-:Y:S01]  /*6690*/  @!PT LDS RZ, [RZ] ;  /* 0x00000000fffff984 */ /* 0x000fe20000000800 */
[----:B------:R-:W-:Y:S01]  /*66a0*/  @!PT LDS RZ, [RZ] ;  /* 0x00000000fffff984 */ /* 0x000fe20000000800 */
[----:B------:R5:W-:Y:S06]  /*66b0*/  MEMBAR.ALL.CTA ;  /* 0x0000000000007992 */ /* 0x000bec0000008000 */
[----:B-----5:R-:W5:Y:S01]  /*66c0*/  FENCE.VIEW.ASYNC.S ;  /* 0x00000000000073c6 */ /* 0x020f620000000000 */
[----:B------:R-:W-:Y:S02]  /*66d0*/  SEL R3, RZ, 0x1, P1 ;  /* 0x00000001ff037807 */ /* 0x000fe40000800000 */
[----:B------:R-:W-:Y:S02]  /*66e0*/  SEL R150, R150, RZ, P1 ;  /* 0x000000ff96967207 */ /* 0x000fe40000800000 */
[----:B------:R-:W-:Y:S01]  /*66f0*/  LOP3.LUT R148, R148, R3, RZ, 0x3c, !PT ;  /* 0x0000000394947212 */ /* 0x000fe200078e3cff */
[----:B-----5:R1:W-:Y:S06]  /*6700*/  SYNCS.ARRIVE.TRANS64.RED.A1T0 RZ, [R0+URZ], RZ ;  /* 0x000000ff00ff79a7 */ /* 0x0203ec00081004ff */
.L_x_109:
[----:B------:R-:W-:Y:S05]  /*6710*/  BSYNC B1 ;  /* 0x0000000000017941 */ /* 0x000fea0003800000 */
.L_x_108:
[----:B-1----:R-:W-:Y:S04]  /*6720*/  SHF.R.U32.HI R0, RZ, 0x15, R71 ;  /* 0x00000015ff007819 */ /* 0x002fe80000011647 */
[----:B------:R-:W-:Y:S01]  /*6730*/  LOP3.LUT P1, RZ, R0, 0x3, R145, 0x48, !PT ;  /* 0x0000000300ff7812 */ /* 0x000fe20007824891 */
[----:B------:R-:W-:Y:S01]  /*6740*/  @!UPT UIADD3 URZ, UPT, UPT, URZ, URZ, URZ ;  /* 0x000000fffffff290 */ /* 0x000fe2000fffe0ff */
[----:B---3--:R-:W-:Y:S11]  /*6750*/  @P0 BRA `(.L_x_113) ;  /* 0x0000000000080947 */ /* 0x008ff60003800000 */
[----:B------:R-:W1:Y:S02]  /*6760*/  SYNCS.PHASECHK.TRANS64.TRYWAIT P0, [R146+URZ+0xd0], R5 ;  /* 0x0000d005920075a7 */ /* 0x000e6400080011ff */
[----:B-1----:R-:W-:Y:S05]  /*6770*/  @!P0 BRA `(.L_x_114) ;  /* 0x0000003400ac8947 */ /* 0x002fea0003800000 */
.L_x_113:
[----:B------:R-:W-:Y:S05]  /*6780*/  @!P1 BRA `(.L_x_115) ;  /* 0x0000000000409947 */ /* 0x000fea0003800000 */
[----:B------:R-:W1:Y:S01]  /*6790*/  LDCU.64 UR8, c[0x4][0x70] ;  /* 0x01000e00ff0877ac */ /* 0x000e620008000a00 */
[----:B------:R-:W-:Y:S01]  /*67a0*/  MOV R3, 0x0 ;  /* 0x0000000000037802 */ /* 0x000fe20000000f00 */
[----:B------:R-:W-:Y:S02]  /*67b0*/  HFMA2 R12, -RZ, RZ, 0, 5.9604644775390625e-08 ;  /* 0x00000001ff0c7431 */ /* 0x000fe400000001ff */
[----:B------:R-:W-:Y:S02]  /*67c0*/  IMAD.MOV.U32 R8, RZ, RZ, 0x192 ;  /* 0x00000192ff087424 */ /* 0x000fe400078e00ff */
[----:B------:R-:W-:Y:S01]  /*67d0*/  IMAD.MOV.U32 R13, RZ, RZ, RZ ;  /* 0x000000ffff0d7224 */ /* 0x000fe200078e00ff */
[----:B------:R-:W3:Y:S01]  /*67e0*/  LDCU.64 UR6, c[0x4][0x78] ;  /* 0x01000f00ff0677ac */ /* 0x000ee20008000a00 */
[----:B------:R-:W2:Y:S01]  /*67f0*/  LDC.64 R2, c[0x4][R3] ;  /* 0x0100000003027b82 */ /* 0x000ea20000000a00 */
[----:B------:R-:W5:Y:S01]  /*6800*/  LDCU.64 UR4, c[0x4][0x10] ;  /* 0x01000200ff0477ac */ /* 0x000f620008000a00 */
[----:B-1----:R-:W-:Y:S01]  /*6810*/  MOV R5, UR9 ;  /* 0x0000000900057c02 */ /* 0x002fe20008000f00 */
[----:B------:R-:W-:Y:S01]  /*6820*/  IMAD.U32 R4, RZ, RZ, UR8 ;  /* 0x00000008ff047e24 */ /* 0x000fe2000f8e00ff */
[----:B---3--:R-:W-:Y:S01]  /*6830*/  MOV R7, UR7 ;  /* 0x0000000700077c02 */ /* 0x008fe20008000f00 */
[----:B------:R-:W-:Y:S01]  /*6840*/  IMAD.U32 R6, RZ, RZ, UR6 ;  /* 0x00000006ff067e24 */ /* 0x000fe2000f8e00ff */
[----:B-----5:R-:W-:Y:S01]  /*6850*/  MOV R11, UR5 ;  /* 0x00000005000b7c02 */ /* 0x020fe20008000f00 */
[----:B------:R-:W-:Y:S02]  /*6860*/  IMAD.U32 R10, RZ, RZ, UR4 ;  /* 0x00000004ff0a7e24 */ /* 0x000fe4000f8e00ff */
[----:B------:R-:W-:Y:S07]  /*6870*/  LEPC R20, `(.L_x_115) ;  /* 0x000000001014794e */ /* 0x000fee0000000000 */
[----:B--2-4-:R-:W-:Y:S05]  /*6880*/  CALL.ABS.NOINC R2 ;  /* 0x0000000002007343 */ /* 0x014fea0003c00000 */
.L_x_115:
[----:B--2---:R-:W-:Y:S01]  /*6890*/  SHF.L.U32 R75, R80, 0x10, RZ ;  /* 0x00000010504b7819 */ /* 0x004fe200000006ff */
[----:B------:R-:W-:Y:S05]  /*68a0*/  WARPSYNC.ALL ;  /* 0x0000000000007948 */ /* 0x000fea0003800000 */
[----:B------:R-:W-:Y:S01]  /*68b0*/  R2UR UR4, R71 ;  /* 0x00000000470472ca */ /* 0x000fe200000e0000 */
[----:B------:R-:W-:Y:S01]  /*68c0*/  BSSY.RECONVERGENT B0, `(.L_x_116) ;  /* 0x0000121000007945 */ /* 0x000fe20003800200 */
[----:B------:R-:W-:Y:S02]  /*68d0*/  ISETP.NE.AND P6, PT, R88, RZ, PT ;  /* 0x000000ff5800720c */ /* 0x000fe40003fc5270 */
[----:B------:R-:W-:Y:S02]  /*68e0*/  IADD3 R113, PT, PT, R135, UR44, RZ ;  /* 0x0000002c87717c10 */ /* 0x000fe4000fffe0ff */
[----:B------:R-:W-:Y:S02]  /*68f0*/  SHF.L.U32 R112, R152, 0x4, RZ ;  /* 0x0000000498707819 */ /* 0x000fe400000006ff */
[-C--:B------:R-:W-:Y:S02]  /*6900*/  IADD3 R159, PT, PT, R154, R113.reuse, RZ ;  /* 0x000000719a9f7210 */ /* 0x080fe40007ffe0ff */
[----:B------:R-:W-:Y:S02]  /*6910*/  IADD3 R158, PT, PT, R153, R113, RZ ;  /* 0x00000071999e7210 */ /* 0x000fe40007ffe0ff */
[----:B------:R-:W-:Y:S01]  /*6920*/  IADD3 R157, PT, PT, R113, R112, RZ ;  /* 0x00000070719d7210 */ /* 0x000fe20007ffe0ff */
[----:B-1----:R-:W4:Y:S01]  /*6930*/  LDTM.x64 R4, tmem[UR4] ;  /* 0x00000004000479ee */ /* 0x002f220008340000 */
[C---:B------:R-:W-:Y:S02]  /*6940*/  PRMT R73, R80.reuse, 0x8880, RZ ;  /* 0x0000888050497816 */ /* 0x040fe400000000ff */
[----:B------:R-:W-:Y:S02]  /*6950*/  SHF.R.S32.HI R75, RZ, 0x18, R75 ;  /* 0x00000018ff4b7819 */ /* 0x000fe4000001144b */
[----:B------:R-:W-:Y:S02]  /*6960*/  SHF.R.S32.HI R76, RZ, 0x18, R81 ;  /* 0x00000018ff4c7819 */ /* 0x000fe40000011451 */
[----:B------:R-:W-:Y:S02]  /*6970*/  SHF.L.U32 R74, R80, 0x8, RZ ;  /* 0x00000008504a7819 */ /* 0x000fe400000006ff */
[----:B------:R-:W-:Y:S02]  /*6980*/  SHF.L.U32 R77, R81, 0x8, RZ ;  /* 0x00000008514d7819 */ /* 0x000fe400000006ff */
[----:B------:R-:W-:Y:S02]  /*6990*/  SHF.R.S32.HI R74, RZ, 0x18, R74 ;  /* 0x00000018ff4a7819 */ /* 0x000fe4000001144a */
[----:B------:R-:W-:Y:S02]  /*69a0*/  SHF.R.S32.HI R77, RZ, 0x18, R77 ;  /* 0x00000018ff4d7819 */ /* 0x000fe4000001144d */
[----:B------:R-:W-:Y:S02]  /*69b0*/  ISETP.NE.AND P0, PT, R156, RZ, PT ;  /* 0x000000ff9c00720c */ /* 0x000fe40003f05270 */
[----:B------:R-:W-:Y:S02]  /*69c0*/  LEA R114, R150, UR44, 0x3 ;  /* 0x0000002c96727c11 */ /* 0x000fe4000f8e18ff */
[----:B------:R-:W-:Y:S01]  /*69d0*/  @P6 SHF.L.U32 R115, R148, 0x1f, RZ ;  /* 0x0000001f94736819 */ /* 0x000fe200000006ff */
[C---:B----4-:R-:W-:Y:S02]  /*69e0*/  IMAD R0, R70.reuse, R4, RZ ;  /* 0x0000000446007224 */ /* 0x050fe400078e02ff */
[C---:B------:R-:W-:Y:S02]  /*69f0*/  IMAD R2, R70.reuse, R5, RZ ;  /* 0x0000000546027224 */ /* 0x040fe400078e02ff */
[----:B------:R-:W-:Y:S02]  /*6a00*/  IMAD R3, R70, R6, RZ ;  /* 0x0000000646037224 */ /* 0x000fe400078e02ff */
[-C--:B------:R-:W-:Y:S01]  /*6a10*/  IMAD R0, R73, R72.reuse, R0 ;  /* 0x0000004849007224 */ /* 0x080fe200078e0200 */
[----:B------:R-:W-:Y:S01]  /*6a20*/  SHF.R.S32.HI R73, RZ, 0x18, R80 ;  /* 0x00000018ff497819 */ /* 0x000fe20000011450 */
[-C--:B------:R-:W-:Y:S01]  /*6a30*/  IMAD R2, R75, R72.reuse, R2 ;  /* 0x000000484b027224 */ /* 0x080fe200078e0202 */
[C---:B------:R-:W-:Y:S01]  /*6a40*/  PRMT R75, R81.reuse, 0x8880, RZ ;  /* 0x00008880514b7816 */ /* 0x040fe200000000ff */
[----:B------:R-:W-:Y:S01]  /*6a50*/  IMAD R3, R74, R72, R3 ;  /* 0x000000484a037224 */ /* 0x000fe200078e0203 */
[----:B------:R-:W-:Y:S01]  /*6a60*/  SHF.L.U32 R74, R81, 0x10, RZ ;  /* 0x00000010514a7819 */ /* 0x000fe200000006ff */
[C---:B------:R-:W-:Y:S02]  /*6a70*/  IMAD R7, R70.reuse, R7, RZ ;  /* 0x0000000746077224 */ /* 0x040fe400078e02ff */
[C---:B------:R-:W-:Y:S01]  /*6a80*/  IMAD R4, R70.reuse, R8, RZ ;  /* 0x0000000846047224 */ /* 0x040fe200078e02ff */
[----:B------:R-:W-:Y:S01]  /*6a90*/  SHF.R.S32.HI R74, RZ, 0x18, R74 ;  /* 0x00000018ff4a7819 */ /* 0x000fe2000001144a */
[----:B------:R-:W-:Y:S02]  /*6aa0*/  IMAD R5, R70, R9, RZ ;  /* 0x0000000946057224 */ /* 0x000fe400078e02ff */
[-C--:B------:R-:W-:Y:S01]  /*6ab0*/  IMAD R7, R73, R72.reuse, R7 ;  /* 0x0000004849077224 */ /* 0x080fe200078e0207 */
[C---:B------:R-:W-:Y:S01]  /*6ac0*/  PRMT R73, R82.reuse, 0x8880, RZ ;  /* 0x0000888052497816 */ /* 0x040fe200000000ff */
[----:B------:R-:W-:Y:S01]  /*6ad0*/  IMAD R4, R75, R72, R4 ;  /* 0x000000484b047224 */ /* 0x000fe200078e0204 */
[----:B------:R-:W-:Y:S01]  /*6ae0*/  SHF.L.U32 R75, R82, 0x8, RZ ;  /* 0x00000008524b7819 */ /* 0x000fe200000006ff */
[----:B------:R-:W-:Y:S01]  /*6af0*/  IMAD R6, R70, R10, RZ ;  /* 0x0000000a46067224 */ /* 0x000fe200078e02ff */
[----:B------:R-:W-:Y:S01]  /*6b00*/  I2IP.S8.S32.SAT R89, R7, R3, RZ ;  /* 0x0000000307597239 */ /* 0x000fe200000014ff */
[----:B------:R-:W-:Y:S01]  /*6b10*/  IMAD R5, R74, R72, R5 ;  /* 0x000000484a057224 */ /* 0x000fe200078e0205 */
[----:B------:R-:W-:Y:S01]  /*6b20*/  SHF.L.U32 R74, R82, 0x10, RZ ;  /* 0x00000010524a7819 */ /* 0x000fe200000006ff */
[----:B------:R-:W-:Y:S01]  /*6b30*/  IMAD R11, R70, R11, RZ ;  /* 0x0000000b460b7224 */ /* 0x000fe200078e02ff */
[----:B------:R-:W-:Y:S01]  /*6b40*/  I2IP.S8.S32.SAT R88, R2, R0, R89 ;  /* 0x0000000002587239 */ /* 0x000fe20000001459 */
[C---:B------:R-:W-:Y:S01]  /*6b50*/  IMAD R8, R70.reuse, R12, RZ ;  /* 0x0000000c46087224 */ /* 0x040fe200078e02ff */
[----:B------:R-:W-:Y:S01]  /*6b60*/  SHF.R.S32.HI R74, RZ, 0x18, R74 ;  /* 0x00000018ff4a7819 */ /* 0x000fe2000001144a */
[-C--:B------:R-:W-:Y:S01]  /*6b70*/  IMAD R6, R77, R72.reuse, R6 ;  /* 0x000000484d067224 */ /* 0x080fe200078e0206 */
[----:B------:R-:W-:Y:S01]  /*6b80*/  SHF.R.S32.HI R75, RZ, 0x18, R75 ;  /* 0x00000018ff4b7819 */ /* 0x000fe2000001144b */
[----:B------:R-:W-:Y:S01]  /*6b90*/  IMAD R9, R70, R13, RZ ;  /* 0x0000000d46097224 */ /* 0x000fe200078e02ff */
[----:B------:R-:W-:Y:S01]  /*6ba0*/  SHF.L.U32 R77, R83, 0x8, RZ ;  /* 0x00000008534d7819 */ /* 0x000fe200000006ff */
[-C--:B------:R-:W-:Y:S01]  /*6bb0*/  IMAD R11, R76, R72.reuse, R11 ;  /* 0x000000484c0b7224 */ /* 0x080fe200078e020b */
[----:B------:R-:W-:Y:S01]  /*6bc0*/  SHF.R.S32.HI R76, RZ, 0x18, R83 ;  /* 0x00000018ff4c7819 */ /* 0x000fe20000011453 */
[----:B------:R-:W-:Y:S01]  /*6bd0*/  IMAD R8, R73, R72, R8 ;  /* 0x0000004849087224 */ /* 0x000fe200078e0208 */
[----:B------:R-:W-:Y:S01]  /*6be0*/  SHF.R.S32.HI R73, RZ, 0x18, R82 ;  /* 0x00000018ff497819 */ /* 0x000fe20000011452 */
[----:B------:R-:W-:Y:S01]  /*6bf0*/  IMAD R10, R70, R14, RZ ;  /* 0x0000000e460a7224 */ /* 0x000fe200078e02ff */
[----:B------:R-:W-:Y:S01]  /*6c00*/  I2IP.S8.S32.SAT R90, R11, R6, RZ ;  /* 0x000000060b5a7239 */ /* 0x000fe200000014ff */
[----:B------:R-:W-:Y:S01]  /*6c10*/  IMAD R9, R74, R72, R9 ;  /* 0x000000484a097224 */ /* 0x000fe200078e0209 */
[----:B------:R-:W-:Y:S01]  /*6c20*/  SHF.R.S32.HI R77, RZ, 0x18, R77 ;  /* 0x00000018ff4d7819 */ /* 0x000fe2000001144d */
[----:B------:R-:W-:Y:S01]  /*6c30*/  IMAD.U32 R74, R83, 0x10000, RZ ;  /* 0x00010000534a7824 */ /* 0x000fe200078e00ff */
[----:B------:R-:W-:Y:S01]  /*6c40*/  I2IP.S8.S32.SAT R89, R5, R4, R90 ;  /* 0x0000000405597239 */ /* 0x000fe2000000145a */
[C---:B------:R-:W-:Y:S02]  /*6c50*/  IMAD R15, R70.reuse, R15, RZ ;  /* 0x0000000f460f7224 */ /* 0x040fe400078e02ff */
[----:B------:R-:W-:Y:S01]  /*6c60*/  IMAD R10, R75, R72, R10 ;  /* 0x000000484b0a7224 */ /* 0x000fe200078e020a */
[----:B------:R-:W-:Y:S01]  /*6c70*/  PRMT R75, R83, 0x8880, RZ ;  /* 0x00008880534b7816 */ /* 0x000fe200000000ff */
        /* <DEDUP_REMOVED lines=11> */
[C---:B------:R-:W-:Y:S01]  /*6d30*/  IMAD R19, R70.reuse, R19, RZ ;  /* 0x0000001346137224 */ /* 0x040fe200078e02ff */
[----:B------:R-:W-:Y:S01]  /*6d40*/  I2IP.S8.S32.SAT R90, R9, R8, R90 ;  /* 0x00000008095a7239 */ /* 0x000fe2000000145a */
[C---:B------:R-:W-:Y:S01]  /*6d50*/  IMAD R16, R70.reuse, R20, RZ ;  /* 0x0000001446107224 */ /* 0x040fe200078e02ff */
[----:B------:R-:W-:Y:S01]  /*6d60*/  SHF.R.S32.HI R74, RZ, 0x18, R74 ;  /* 0x00000018ff4a7819 */ /* 0x000fe2000001144a */
[-C--:B------:R-:W-:Y:S01]  /*6d70*/  IMAD R14, R77, R72.reuse, R14 ;  /* 0x000000484d0e7224 */ /* 0x080fe200078e020e */
[----:B------:R-:W-:Y:S01]  /*6d80*/  SHF.R.S32.HI R75, RZ, 0x18, R75 ;  /* 0x00000018ff4b7819 */ /* 0x000fe2000001144b */
[----:B------:R-:W-:Y:S01]  /*6d90*/  IMAD R17, R70, R21, RZ ;  /* 0x0000001546117224 */ /* 0x000fe200078e02ff */
[----:B------:R-:W-:Y:S01]  /*6da0*/  SHF.L.U32 R77, R85, 0x8, RZ ;  /* 0x00000008554d7819 */ /* 0x000fe200000006ff */
[----:B------:R-:W-:Y:S01]  /*6db0*/  IMAD R19, R76, R72, R19 ;  /* 0x000000484c137224 */ /* 0x000fe200078e0213 */
[----:B------:R-:W-:Y:S01]  /*6dc0*/  SHF.R.S32.HI R76, RZ, 0x18, R85 ;  /* 0x00000018ff4c7819 */ /* 0x000fe20000011455 */
[----:B------:R-:W-:Y:S01]  /*6dd0*/  IMAD R18, R70, R22, RZ ;  /* 0x0000001646127224 */ /* 0x000fe200078e02ff */
[----:B------:R-:W-:Y:S01]  /*6de0*/  SHF.R.S32.HI R77, RZ, 0x18, R77 ;  /* 0x00000018ff4d7819 */ /* 0x000fe2000001144d */
[----:B------:R-:W-:Y:S01]  /*6df0*/  IMAD R16, R73, R72, R16 ;  /* 0x0000004849107224 */ /* 0x000fe200078e0210 */
[----:B------:R-:W-:Y:S01]  /*6e00*/  I2IP.S8.S32.SAT R91, R19, R14, RZ ;  /* 0x0000000e135b7239 */ /* 0x000fe200000014ff */
[-C--:B------:R-:W-:Y:S01]  /*6e10*/  IMAD R17, R74, R72.reuse, R17 ;  /* 0x000000484a117224 */ /* 0x080fe200078e0211 */
[----:B------:R-:W-:Y:S01]  /*6e20*/  SHF.L.U32 R74, R85, 0x10, RZ ;  /* 0x00000010554a7819 */ /* 0x000fe200000006ff */
[C---:B------:R-:W-:Y:S01]  /*6e30*/  IMAD R23, R70.reuse, R23, RZ ;  /* 0x0000001746177224 */ /* 0x040fe200078e02ff */
[----:B------:R-:W-:Y:S01]  /*6e40*/  SHF.R.S32.HI R73, RZ, 0x18, R84 ;  /* 0x00000018ff497819 */ /* 0x000fe20000011454 */
[----:B------:R-:W-:Y:S01]  /*6e50*/  IMAD R18, R75, R72, R18 ;  /* 0x000000484b127224 */ /* 0x000fe200078e0212 */
[----:B------:R-:W-:Y:S01]  /*6e60*/  PRMT R75, R85, 0x8880, RZ ;  /* 0x00008880554b7816 */ /* 0x000fe200000000ff */
[C---:B------:R-:W-:Y:S01]  /*6e70*/  IMAD R20, R70.reuse, R24, RZ ;  /* 0x0000001846147224 */ /* 0x040fe200078e02ff */
[----:B------:R-:W-:Y:S01]  /*6e80*/  SHF.R.S32.HI R74, RZ, 0x18, R74 ;  /* 0x00000018ff4a7819 */ /* 0x000fe2000001144a */
[----:B------:R-:W-:Y:S01]  /*6e90*/  IMAD R21, R70, R25, RZ ;  /* 0x0000001946157224 */ /* 0x000fe200078e02ff */
[----:B------:R-:W-:Y:S01]  /*6ea0*/  I2IP.S8.S32.SAT R91, R13, R12, R91 ;  /* 0x0000000c0d5b7239 */ /* 0x000fe2000000145b */
[-C--:B------:R-:W-:Y:S01]  /*6eb0*/  IMAD R23, R73, R72.reuse, R23 ;  /* 0x0000004849177224 */ /* 0x080fe200078e0217 */
[C---:B------:R-:W-:Y:S01]  /*6ec0*/  PRMT R73, R86.reuse, 0x8880, RZ ;  /* 0x0000888056497816 */ /* 0x040fe200000000ff */
[-C--:B------:R-:W-:Y:S01]  /*6ed0*/  IMAD R20, R75, R72.reuse, R20 ;  /* 0x000000484b147224 */ /* 0x080fe200078e0214 */
[----:B------:R-:W-:Y:S01]  /*6ee0*/  SHF.L.U32 R75, R86, 0x8, RZ ;  /* 0x00000008564b7819 */ /* 0x000fe200000006ff */
[----:B------:R-:W-:Y:S01]  /*6ef0*/  IMAD R21, R74, R72, R21 ;  /* 0x000000484a157224 */ /* 0x000fe200078e0215 */
[----:B------:R1:W-:Y:S01]  /*6f00*/  STS.128 [R135+UR44+0x4200], R88 ;  /* 0x0042005887007988 */ /* 0x0003e20008000c2c */
[----:B------:R-:W-:Y:S01]  /*6f10*/  IMAD R22, R70, R26, RZ ;  /* 0x0000001a46167224 */ /* 0x000fe200078e02ff */
[----:B------:R-:W-:Y:S01]  /*6f20*/  I2IP.S8.S32.SAT R100, R23, R18, RZ ;  /* 0x0000001217647239 */ /* 0x000fe200000014ff */
[----:B------:R-:W-:Y:S01]  /*6f30*/  IMAD.U32 R74, R86, 0x10000, RZ ;  /* 0x00010000564a7824 */ /* 0x000fe200078e00ff */
[----:B------:R-:W-:Y:S01]  /*6f40*/  SHF.R.S32.HI R75, RZ, 0x18, R75 ;  /* 0x00000018ff4b7819 */ /* 0x000fe2000001144b */
[C---:B------:R-:W-:Y:S01]  /*6f50*/  IMAD R27, R70.reuse, R27, RZ ;  /* 0x0000001b461b7224 */ /* 0x040fe200078e02ff */
[----:B------:R-:W-:Y:S01]  /*6f60*/  I2IP.S8.S32.SAT R100, R17, R16, R100 ;  /* 0x0000001011647239 */ /* 0x000fe20000001464 */
[C---:B------:R-:W-:Y:S01]  /*6f70*/  IMAD R24, R70.reuse, R28, RZ ;  /* 0x0000001c46187224 */ /* 0x040fe200078e02ff */
[----:B------:R-:W-:Y:S01]  /*6f80*/  SHF.R.S32.HI R74, RZ, 0x18, R74 ;  /* 0x00000018ff4a7819 */ /* 0x000fe2000001144a */
[-C--:B------:R-:W-:Y:S01]  /*6f90*/  IMAD R22, R77, R72.reuse, R22 ;  /* 0x000000484d167224 */ /* 0x080fe200078e0216 */
[----:B------:R-:W-:Y:S01]  /*6fa0*/  SHF.L.U32 R77, R87, 0x8, RZ ;  /* 0x00000008574d7819 */ /* 0x000fe200000006ff */
[----:B------:R-:W-:Y:S02]  /*6fb0*/  IMAD R25, R70, R29, RZ ;  /* 0x0000001d46197224 */ /* 0x000fe400078e02ff */
        /* <DEDUP_REMOVED lines=33> */
[----:B------:R-:W-:Y:S01]  /*71d0*/  PRMT R76, R93, 0x8880, RZ ;  /* 0x000088805d4c7816 */ /* 0x000fe200000000ff */
[C---:B------:R-:W-:Y:S02]  /*71e0*/  IMAD R34, R70.reuse, R38, RZ ;  /* 0x0000002646227224 */ /* 0x040fe400078e02ff */
[----:B------:R-:W-:Y:S01]  /*71f0*/  IMAD R32, R73, R72, R32 ;  /* 0x0000004849207224 */ /* 0x000fe200078e0220 */
[----:B------:R-:W-:Y:S01]  /*7200*/  SHF.R.S32.HI R73, RZ, 0x18, R92 ;  /* 0x00000018ff497819 */ /* 0x000fe2000001145c */
[----:B------:R-:W-:Y:S01]  /*7210*/  IMAD R39, R70, R39, RZ ;  /* 0x0000002746277224 */ /* 0x000fe200078e02ff */
[----:B------:R-:W-:Y:S01]  /*7220*/  I2IP.S8.S32.SAT R103, R35, R30, RZ ;  /* 0x0000001e23677239 */ /* 0x000fe200000014ff */
[-C--:B------:R-:W-:Y:S02]  /*7230*/  IMAD R33, R74, R72.reuse, R33 ;  /* 0x000000484a217224 */ /* 0x080fe400078e0221 */
[----:B------:R-:W-:Y:S01]  /*7240*/  IMAD R34, R75, R72, R34 ;  /* 0x000000484b227224 */ /* 0x000fe200078e0222 */
[----:B------:R-:W-:Y:S01]  /*7250*/  I2IP.S8.S32.SAT R103, R29, R28, R103 ;  /* 0x0000001c1d677239 */ /* 0x000fe20000001467 */
[C---:B------:R-:W-:Y:S01]  /*7260*/  IMAD.U32 R74, R93.reuse, 0x10000, RZ ;  /* 0x000100005d4a7824 */ /* 0x040fe200078e00ff */
[----:B------:R-:W-:Y:S01]  /*7270*/  SHF.L.U32 R75, R93, 0x8, RZ ;  /* 0x000000085d4b7819 */ /* 0x000fe200000006ff */
[----:B------:R-:W-:Y:S01]  /*7280*/  IMAD R39, R73, R72, R39 ;  /* 0x0000004849277224 */ /* 0x000fe200078e0227 */
[----:B------:R-:W-:Y:S01]  /*7290*/  MOV R73, R76 ;  /* 0x0000004c00497202 */ /* 0x000fe20000000f00 */
[C---:B------:R-:W-:Y:S01]  /*72a0*/  IMAD R36, R70.reuse, R40, RZ ;  /* 0x0000002846247224 */ /* 0x040fe200078e02ff */
[----:B------:R-:W-:Y:S01]  /*72b0*/  SHF.R.S32.HI R74, RZ, 0x18, R74 ;  /* 0x00000018ff4a7819 */ /* 0x000fe2000001144a */
[C---:B------:R-:W-:Y:S01]  /*72c0*/  IMAD R37, R70.reuse, R41, RZ ;  /* 0x0000002946257224 */ /* 0x040fe200078e02ff */
[----:B------:R-:W-:Y:S01]  /*72d0*/  SHF.R.S32.HI R75, RZ, 0x18, R75 ;  /* 0x00000018ff4b7819 */ /* 0x000fe2000001144b */
[----:B------:R-:W-:Y:S01]  /*72e0*/  IMAD R38, R70, R42, RZ ;  /* 0x0000002a46267224 */ /* 0x000fe200078e02ff */
[----:B------:R1:W-:Y:S01]  /*72f0*/  STS.128 [R159+0x4200], R100 ;  /* 0x004200649f007388 */ /* 0x0003e20000000c00 */
[----:B------:R-:W-:Y:S01]  /*7300*/  IMAD R36, R73, R72, R36 ;  /* 0x0000004849247224 */ /* 0x000fe200078e0224 */
[----:B------:R-:W-:Y:S01]  /*7310*/  I2IP.S8.S32.SAT R104, R39, R34, RZ ;  /* 0x0000002227687239 */ /* 0x000fe200000014ff */
[-C--:B------:R-:W-:Y:S01]  /*7320*/  IMAD R37, R74, R72.reuse, R37 ;  /* 0x000000484a257224 */ /* 0x080fe200078e0225 */
[----:B------:R-:W-:Y:S01]  /*7330*/  SHF.R.S32.HI R76, RZ, 0x18, R93 ;  /* 0x00000018ff4c7819 */ /* 0x000fe2000001145d */
[----:B------:R-:W-:Y:S01]  /*7340*/  IMAD R43, R70, R43, RZ ;  /* 0x0000002b462b7224 */ /* 0x000fe200078e02ff */
[C---:B------:R-:W-:Y:S01]  /*7350*/  SHF.L.U32 R74, R94.reuse, 0x10, RZ ;  /* 0x000000105e4a7819 */ /* 0x040fe200000006ff */
[----:B------:R-:W-:Y:S01]  /*7360*/  IMAD R38, R75, R72, R38 ;  /* 0x000000484b267224 */ /* 0x000fe200078e0226 */
[----:B------:R-:W-:Y:S01]  /*7370*/  PRMT R73, R94, 0x8880, RZ ;  /* 0x000088805e497816 */ /* 0x000fe200000000ff */
[----:B------:R-:W-:Y:S01]  /*7380*/  IMAD R40, R70, R44, RZ ;  /* 0x0000002c46287224 */ /* 0x000fe200078e02ff */
[----:B------:R-:W-:Y:S01]  /*7390*/  SHF.L.U32 R75, R94, 0x8, RZ ;  /* 0x000000085e4b7819 */ /* 0x000fe200000006ff */
[----:B------:R-:W-:Y:S01]  /*73a0*/  IMAD R41, R70, R45, RZ ;  /* 0x0000002d46297224 */ /* 0x000fe200078e02ff */
[----:B------:R-:W-:Y:S01]  /*73b0*/  SHF.R.S32.HI R74, RZ, 0x18, R74 ;  /* 0x00000018ff4a7819 */ /* 0x000fe2000001144a */
[----:B------:R-:W-:Y:S01]  /*73c0*/  IMAD R43, R76, R72, R43 ;  /* 0x000000484c2b7224 */ /* 0x000fe200078e022b */
[----:B------:R-:W-:Y:S01]  /*73d0*/  SHF.R.S32.HI R75, RZ, 0x18, R75 ;  /* 0x00000018ff4b7819 */ /* 0x000fe2000001144b */
[C---:B------:R-:W-:Y:S01]  /*73e0*/  IMAD R42, R70.reuse, R46, RZ ;  /* 0x0000002e462a7224 */ /* 0x040fe200078e02ff */
[----:B------:R-:W-:Y:S01]  /*73f0*/  I2IP.S8.S32.SAT R104, R33, R32, R104 ;  /* 0x0000002021687239 */ /* 0x000fe20000001468 */
[----:B------:R-:W-:Y:S01]  /*7400*/  IMAD R40, R73, R72, R40 ;  /* 0x0000004849287224 */ /* 0x000fe200078e0228 */
[----:B------:R-:W-:Y:S01]  /*7410*/  SHF.R.S32.HI R76, RZ, 0x18, R94 ;  /* 0x00000018ff4c7819 */ /* 0x000fe2000001145e */
[----:B------:R-:W-:Y:S01]  /*7420*/  IMAD R47, R70, R47, RZ ;  /* 0x0000002f462f7224 */ /* 0x000fe200078e02ff */
[----:B------:R-:W-:Y:S01]  /*7430*/  I2IP.S8.S32.SAT R105, R43, R38, RZ ;  /* 0x000000262b697239 */ /* 0x000fe200000014ff */
[-C--:B------:R-:W-:Y:S01]  /*7440*/  IMAD R41, R74, R72.reuse, R41 ;  /* 0x000000484a297224 */ /* 0x080fe200078e0229 */
[----:B------:R-:W-:Y:S01]  /*7450*/  PRMT R73, R95, 0x8880, RZ ;  /* 0x000088805f497816 */ /* 0x000fe200000000ff */
[-C--:B------:R-:W-:Y:S01]  /*7460*/  IMAD R42, R75, R72.reuse, R42 ;  /* 0x000000484b2a7224 */ /* 0x080fe200078e022a */
[----:B------:R-:W-:Y:S01]  /*7470*/  SHF.L.U32 R74, R95, 0x10, RZ ;  /* 0x000000105f4a7819 */ /* 0x000fe200000006ff */
[----:B------:R-:W-:Y:S01]  /*7480*/  IMAD R47, R76, R72, R47 ;  /* 0x000000484c2f7224 */ /* 0x000fe200078e022f */
[----:B------:R-:W-:Y:S01]  /*7490*/  I2IP.S8.S32.SAT R105, R37, R36, R105 ;  /* 0x0000002425697239 */ /* 0x000fe20000001469 */
[C---:B------:R-:W-:Y:S01]  /*74a0*/  IMAD R44, R70.reuse, R48, RZ ;  /* 0x00000030462c7224 */ /* 0x040fe200078e02ff */
[----:B------:R-:W-:Y:S01]  /*74b0*/  SHF.R.S32.HI R74, RZ, 0x18, R74 ;  /* 0x00000018ff4a7819 */ /* 0x000fe2000001144a */
[----:B------:R-:W-:Y:S01]  /*74c0*/  IMAD.SHL.U32 R76, R95, 0x100, RZ ;  /* 0x000001005f4c7824 */ /* 0x000fe200078e00ff */
[----:B------:R-:W-:Y:S01]  /*74d0*/  I2IP.S8.S32.SAT R106, R47, R42, RZ ;  /* 0x0000002a2f6a7239 */ /* 0x000fe200000014ff */
[----:B------:R-:W-:Y:S01]  /*74e0*/  IMAD R45, R70, R49, RZ ;  /* 0x00000031462d7224 */ /* 0x000fe200078e02ff */
[----:B------:R-:W-:Y:S01]  /*74f0*/  PRMT R75, R96, 0x8880, RZ ;  /* 0x00008880604b7816 */ /* 0x000fe200000000ff */
[----:B------:R-:W-:Y:S01]  /*7500*/  IMAD R44, R73, R72, R44 ;  /* 0x00000048492c7224 */ /* 0x000fe200078e022c */
[----:B------:R-:W-:Y:S01]  /*7510*/  SHF.R.S32.HI R73, RZ, 0x18, R76 ;  /* 0x00000018ff497819 */ /* 0x000fe2000001144c */
[----:B------:R-:W-:Y:S01]  /*7520*/  IMAD R46, R70, R50, RZ ;  /* 0x00000032462e7224 */ /* 0x000fe200078e02ff */
[----:B------:R-:W-:Y:S01]  /*7530*/  I2IP.S8.S32.SAT R106, R41, R40, R106 ;  /* 0x00000028296a7239 */ /* 0x000fe2000000146a */
[----:B------:R-:W-:Y:S01]  /*7540*/  IMAD R45, R74, R72, R45 ;  /* 0x000000484a2d7224 */ /* 0x000fe200078e022d */
[----:B------:R-:W-:Y:S01]  /*7550*/  SHF.R.S32.HI R74, RZ, 0x18, R95 ;  /* 0x00000018ff4a7819 */ /* 0x000fe2000001145f */
[----:B------:R-:W-:Y:S01]  /*7560*/  IMAD R51, R70, R51, RZ ;  /* 0x0000003346337224 */ /* 0x000fe200078e02ff */
[----:B------:R-:W-:Y:S01]  /*7570*/  SHF.L.U32 R76, R96, 0x8, RZ ;  /* 0x00000008604c7819 */ /* 0x000fe200000006ff */
[----:B------:R-:W-:Y:S02]  /*7580*/  IMAD R48, R70, R52, RZ ;  /* 0x0000003446307224 */ /* 0x000fe400078e02ff */
[-C--:B------:R-:W-:Y:S01]  /*7590*/  IMAD R46, R73, R72.reuse, R46 ;  /* 0x00000048492e7224 */ /* 0x080fe200078e022e */
[----:B------:R-:W-:Y:S01]  /*75a0*/  SHF.R.S32.HI R73, RZ, 0x18, R77 ;  /* 0x00000018ff497819 */ /* 0x000fe2000001144d */
[-C--:B------:R-:W-:Y:S01]  /*75b0*/  IMAD R51, R74, R72.reuse, R51 ;  /* 0x000000484a337224 */ /* 0x080fe200078e0233 */
[----:B------:R-:W-:Y:S01]  /*75c0*/  SHF.R.S32.HI R74, RZ, 0x18, R96 ;  /* 0x00000018ff4a7819 */ /* 0x000fe20000011460 */
[----:B------:R-:W-:Y:S01]  /*75d0*/  IMAD R49, R70, R53, RZ ;  /* 0x0000003546317224 */ /* 0x000fe200078e02ff */
[----:B------:R-:W-:Y:S01]  /*75e0*/  SHF.L.U32 R77, R98, 0x8, RZ ;  /* 0x00000008624d7819 */ /* 0x000fe200000006ff */
[----:B------:R-:W-:Y:S01]  /*75f0*/  IMAD R48, R75, R72, R48 ;  /* 0x000000484b307224 */ /* 0x000fe200078e0230 */
[----:B------:R-:W-:Y:S01]  /*7600*/  SHF.R.S32.HI R75, RZ, 0x18, R76 ;  /* 0x00000018ff4b7819 */ /* 0x000fe2000001144c */
[C---:B------:R-:W-:Y:S01]  /*7610*/  IMAD R50, R70.reuse, R54, RZ ;  /* 0x0000003646327224 */ /* 0x040fe200078e02ff */
[----:B------:R-:W-:Y:S01]  /*7620*/  I2IP.S8.S32.SAT R107, R51, R46, RZ ;  /* 0x0000002e336b7239 */ /* 0x000fe200000014ff */
[C---:B------:R-:W-:Y:S01]  /*7630*/  IMAD R55, R70.reuse, R55, RZ ;  /* 0x0000003746377224 */ /* 0x040fe200078e02ff */
[----:B------:R-:W-:Y:S01]  /*7640*/  SHF.L.U32 R76, R97, 0x10, RZ ;  /* 0x00000010614c7819 */ /* 0x000fe200000006ff */
[----:B------:R-:W-:Y:S01]  /*7650*/  IMAD R49, R73, R72, R49 ;  /* 0x0000004849317224 */ /* 0x000fe200078e0231 */
[----:B------:R-:W-:Y:S01]  /*7660*/  PRMT R73, R97, 0x8880, RZ ;  /* 0x0000888061497816 */ /* 0x000fe200000000ff */
[----:B------:R-:W-:Y:S01]  /*7670*/  IMAD R52, R70, R56, RZ ;  /* 0x0000003846347224 */ /* 0x000fe200078e02ff */
[----:B------:R-:W-:Y:S01]  /*7680*/  I2IP.S8.S32.SAT R107, R45, R44, R107 ;  /* 0x0000002c2d6b7239 */ /* 0x000fe2000000146b */
[-C--:B------:R-:W-:Y:S01]  /*7690*/  IMAD R50, R75, R72.reuse, R50 ;  /* 0x000000484b327224 */ /* 0x080fe200078e0232 */
[----:B------:R-:W-:Y:S01]  /*76a0*/  PRMT R75, R98, 0x8880, RZ ;  /* 0x00008880624b7816 */ /* 0x000fe200000000ff */
[-C--:B------:R-:W-:Y:S01]  /*76b0*/  IMAD R55, R74, R72.reuse, R55 ;  /* 0x000000484a377224 */ /* 0x080fe200078e0237 */
[----:B------:R-:W-:Y:S01]  /*76c0*/  SHF.R.S32.HI R74, RZ, 0x18, R76 ;  /* 0x00000018ff4a7819 */ /* 0x000fe2000001144c */
[----:B------:R-:W-:Y:S01]  /*76d0*/  IMAD R52, R73, R72, R52 ;  /* 0x0000004849347224 */ /* 0x000fe200078e0234 */
[----:B------:R-:W-:Y:S01]  /*76e0*/  SHF.L.U32 R73, R97, 0x8, RZ ;  /* 0x0000000861497819 */ /* 0x000fe200000006ff */
[C---:B------:R-:W-:Y:S01]  /*76f0*/  IMAD R53, R70.reuse, R57, RZ ;  /* 0x0000003946357224 */ /* 0x040fe200078e02ff */
[----:B------:R1:W-:Y:S01]  /*7700*/  STS.128 [R158+0x4200], R104 ;  /* 0x004200689e007388 */ /* 0x0003e20000000c00 */
[----:B------:R-:W-:Y:S01]  /*7710*/  IMAD R54, R70, R58, RZ ;  /* 0x0000003a46367224 */ /* 0x000fe200078e02ff */
[----:B------:R-:W-:Y:S01]  /*7720*/  SHF.R.S32.HI R73, RZ, 0x18, R73 ;  /* 0x00000018ff497819 */ /* 0x000fe20000011449 */
[----:B------:R-:W-:Y:S01]  /*7730*/  IMAD R53, R74, R72, R53 ;  /* 0x000000484a357224 */ /* 0x000fe200078e0235 */
[----:B------:R-:W-:Y:S01]  /*7740*/  SHF.L.U32 R76, R98, 0x10, RZ ;  /* 0x00000010624c7819 */ /* 0x000fe200000006ff */
[C---:B------:R-:W-:Y:S01]  /*7750*/  IMAD R59, R70.reuse, R59, RZ ;  /* 0x0000003b463b7224 */ /* 0x040fe200078e02ff */
[----:B------:R-:W-:Y:S01]  /*7760*/  SHF.R.S32.HI R74, RZ, 0x18, R97 ;  /* 0x00000018ff4a7819 */ /* 0x000fe20000011461 */
[C---:B------:R-:W-:Y:S01]  /*7770*/  IMAD R56, R70.reuse, R60, RZ ;  /* 0x0000003c46387224 */ /* 0x040fe200078e02ff */
[----:B------:R-:W-:Y:S01]  /*7780*/  I2IP.S8.S32.SAT R108, R55, R50, RZ ;  /* 0x00000032376c7239 */ /* 0x000fe200000014ff */
[----:B------:R-:W-:Y:S01]  /*7790*/  IMAD R54, R73, R72, R54 ;  /* 0x0000004849367224 */ /* 0x000fe200078e0236 */
[----:B------:R-:W-:Y:S01]  /*77a0*/  SHF.R.S32.HI R76, RZ, 0x18, R76 ;  /* 0x00000018ff4c7819 */ /* 0x000fe2000001144c */
[----:B------:R-:W-:Y:S01]  /*77b0*/  IMAD R57, R70, R61, RZ ;  /* 0x0000003d46397224 */ /* 0x000fe200078e02ff */
[----:B------:R-:W-:Y:S01]  /*77c0*/  I2IP.S8.S32.SAT R108, R49, R48, R108 ;  /* 0x00000030316c7239 */ /* 0x000fe2000000146c */
[----:B------:R-:W-:Y:S01]  /*77d0*/  IMAD R59, R74, R72, R59 ;  /* 0x000000484a3b7224 */ /* 0x000fe200078e023b */
[----:B------:R-:W-:Y:S01]  /*77e0*/  SHF.R.S32.HI R77, RZ, 0x18, R77 ;  /* 0x00000018ff4d7819 */ /* 0x000fe2000001144d */
[----:B------:R-:W-:Y:S01]  /*77f0*/  IMAD R58, R70, R62, RZ ;  /* 0x0000003e463a7224 */ /* 0x000fe200078e02ff */
[----:B------:R-:W-:Y:S01]  /*7800*/  SHF.R.S32.HI R73, RZ, 0x18, R98 ;  /* 0x00000018ff497819 */ /* 0x000fe20000011462 */
[----:B------:R-:W-:Y:S01]  /*7810*/  IMAD R56, R75, R72, R56 ;  /* 0x000000484b387224 */ /* 0x000fe200078e0238 */
[----:B------:R-:W-:Y:S01]  /*7820*/  I2IP.S8.S32.SAT R109, R59, R54, RZ ;  /* 0x000000363b6d7239 */ /* 0x000fe200000014ff */
[----:B------:R-:W-:Y:S01]  /*7830*/  IMAD R57, R76, R72, R57 ;  /* 0x000000484c397224 */ /* 0x000fe200078e0239 */
[C---:B------:R-:W-:Y:S01]  /*7840*/  PRMT R75, R99.reuse, 0x8880, RZ ;  /* 0x00008880634b7816 */ /* 0x040fe200000000ff */
[----:B------:R-:W-:Y:S01]  /*7850*/  IMAD.U32 R74, R99, 0x10000, RZ ;  /* 0x00010000634a7824 */ /* 0x000fe200078e00ff */
[----:B------:R-:W-:Y:S01]  /*7860*/  I2IP.S8.S32.SAT R109, R53, R52, R109 ;  /* 0x00000034356d7239 */ /* 0x000fe2000000146d */
[C---:B------:R-:W-:Y:S01]  /*7870*/  IMAD R63, R70.reuse, R63, RZ ;  /* 0x0000003f463f7224 */ /* 0x040fe200078e02ff */
[----:B------:R-:W-:Y:S01]  /*7880*/  SHF.R.S32.HI R76, RZ, 0x18, R99 ;  /* 0x00000018ff4c7819 */ /* 0x000fe20000011463 */
[----:B------:R-:W-:Y:S01]  /*7890*/  IMAD R58, R77, R72, R58 ;  /* 0x000000484d3a7224 */ /* 0x000fe200078e023a */
[----:B------:R-:W-:Y:S01]  /*78a0*/  SHF.L.U32 R77, R99, 0x8, RZ ;  /* 0x00000008634d7819 */ /* 0x000fe200000006ff */
[C---:B------:R-:W-:Y:S01]  /*78b0*/  IMAD R60, R70.reuse, R64, RZ ;  /* 0x00000040463c7224 */ /* 0x040fe200078e02ff */
[----:B------:R-:W-:Y:S01]  /*78c0*/  SHF.R.S32.HI R74, RZ, 0x18, R74 ;  /* 0x00000018ff4a7819 */ /* 0x000fe2000001144a */
[C---:B------:R-:W-:Y:S01]  /*78d0*/  IMAD R61, R70.reuse, R65, RZ ;  /* 0x00000041463d7224 */ /* 0x040fe200078e02ff */
[----:B------:R-:W-:Y:S01]  /*78e0*/  SHF.R.S32.HI R77, RZ, 0x18, R77 ;  /* 0x00000018ff4d7819 */ /* 0x000fe2000001144d */
[-C--:B------:R-:W-:Y:S02]  /*78f0*/  IMAD R63, R73, R72.reuse, R63 ;  /* 0x00000048493f7224 */ /* 0x080fe400078e023f */
[----:B------:R-:W-:Y:S02]  /*7900*/  IMAD R60, R75, R72, R60 ;  /* 0x000000484b3c7224 */ /* 0x000fe400078e023c */
[----:B------:R-:W-:Y:S01]  /*7910*/  IMAD R62, R70, R66, RZ ;  /* 0x00000042463e7224 */ /* 0x000fe200078e02ff */
[----:B------:R-:W-:Y:S01]  /*7920*/  I2IP.S8.S32.SAT R110, R63, R58, RZ ;  /* 0x0000003a3f6e7239 */ /* 0x000fe200000014ff */
[----:B------:R-:W-:Y:S02]  /*7930*/  IMAD R61, R74, R72, R61 ;  /* 0x000000484a3d7224 */ /* 0x000fe400078e023d */
[----:B------:R-:W-:Y:S01]  /*7940*/  IMAD R67, R70, R67, RZ ;  /* 0x0000004346437224 */ /* 0x000fe200078e02ff */
[----:B------:R-:W-:Y:S01]  /*7950*/  I2IP.S8.S32.SAT R110, R57, R56, R110 ;  /* 0x00000038396e7239 */ /* 0x000fe2000000146e */
[-C--:B------:R-:W-:Y:S02]  /*7960*/  IMAD R62, R77, R72.reuse, R62 ;  /* 0x000000484d3e7224 */ /* 0x080fe400078e023e */
[----:B------:R-:W-:Y:S05]  /*7970*/  IMAD R67, R76, R72, R67 ;  /* 0x000000484c437224 */ /* 0x000fea00078e0243 */
[----:B------:R-:W-:Y:S04]  /*7980*/  I2IP.S8.S32.SAT R111, R67, R62, RZ ;  /* 0x0000003e436f7239 */ /* 0x000fe800000014ff */
[----:B------:R-:W-:Y:S05]  /*7990*/  I2IP.S8.S32.SAT R111, R61, R60, R111 ;  /* 0x0000003c3d6f7239 */ /* 0x000fea000000146f */
[----:B------:R1:W-:Y:S01]  /*79a0*/  STS.128 [R157+0x4200], R108 ;  /* 0x0042006c9d007388 */ /* 0x0003e20000000c00 */
[----:B------:R-:W-:Y:S01]  /*79b0*/  @!PT LDS RZ, [RZ] ;  /* 0x00000000fffff984 */ /* 0x000fe20000000800 */
[----:B------:R-:W-:Y:S01]  /*79c0*/  @!PT LDS RZ, [RZ] ;  /* 0x00000000fffff984 */ /* 0x000fe20000000800 */
[----:B------:R-:W-:Y:S01]  /*79d0*/  @!PT LDS RZ, [RZ] ;  /* 0x00000000fffff984 */ /* 0x000fe20000000800 */
[----:B------:R-:W-:Y:S01]  /*79e0*/  @!PT LDS RZ, [RZ] ;  /* 0x00000000fffff984 */ /* 0x000fe20000000800 */
[----:B------:R2:W-:Y:S07]  /*79f0*/  MEMBAR.ALL.CTA ;  /* 0x0000000000007992 */ /* 0x0005ee0000008000 */
[----:B--2---:R-:W2:Y:S02]  /*7a00*/  FENCE.VIEW.ASYNC.S ;  /* 0x00000000000073c6 */ /* 0x004ea40000000000 */
[----:B--2---:R-:W-:Y:S06]  /*7a10*/  BAR.SYNC.DEFER_BLOCKING 0x1, 0x80 ;  /* 0x0042000000007b1d */ /* 0x004fec0000010000 */
[----:B------:R-:W-:Y:S05]  /*7a20*/  @P0 BRA `(.L_x_117) ;  /* 0x0000000000280947 */ /* 0x000fea0003800000 */
[----:B------:R-:W2:Y:S01]  /*7a30*/  LDCU.64 UR6, c[0x0][0x348] ;  /* 0x00006900ff0677ac */ /* 0x000ea20008000a00 */
[----:B------:R-:W-:Y:S01]  /*7a40*/  UIADD3 UR4, UPT, UPT, UR44, 0x4200, URZ ;  /* 0x000042002c047890 */ /* 0x000fe2000fffe0ff */
[----:B------:R-:W-:Y:S05]  /*7a50*/  UMOV UR51, UR36 ;  /* 0x0000002400337c82 */ /* 0x000fea0008000000 */
[----:B------:R-:W-:Y:S04]  /*7a60*/  MOV R155, UR4 ;  /* 0x00000004009b7c02 */ /* 0x000fe80008000f00 */
[----:B------:R-:W-:Y:S01]  /*7a70*/  R2UR UR48, R155 ;  /* 0x000000009b3072ca */ /* 0x000fe200000e0000 */
[----:B--2---:R-:W-:Y:S04]  /*7a80*/  UIADD3 UR4, UP0, UPT, UR6, 0x680, URZ ;  /* 0x0000068006047890 */ /* 0x004fe8000ff1e0ff */
[----:B------:R-:W-:Y:S09]  /*7a90*/  UIADD3.X UR5, UPT, UPT, URZ, UR7, URZ, UP0, !UPT ;  /* 0x00000007ff057290 */ /* 0x000ff200087fe4ff */
[----:B------:R2:W-:Y:S01]  /*7aa0*/  UTMASTG.3D [UR48], [UR4] ;  /* 0x00000030040073b5 */ /* 0x0005e20008010000 */
[----:B------:R0:W-:Y:S01]  /*7ab0*/  UTMACMDFLUSH ;  /* 0x00000000000079b7 */ /* 0x0001e20000000000 */
[----:B--2---:R-:W-:Y:S04]  /*7ac0*/  DEPBAR.LE SB0, 0x1 ;  /* 0x000080400000791a */ /* 0x004fe80000000000 */
.L_x_117:
[----:B------:R-:W-:Y:S05]  /*7ad0*/  BSYNC.RECONVERGENT B0 ;  /* 0x0000000000007941 */ /* 0x000fea0003800200 */
.L_x_116:
[----:B------:R-:W-:Y:S06]  /*7ae0*/  BAR.SYNC.DEFER_BLOCKING 0x1, 0x80 ;  /* 0x0042000000007b1d */ /* 0x000fec0000010000 */
[----:B------:R-:W2:Y:S01]  /*7af0*/  @P6 SYNCS.PHASECHK.TRANS64.TRYWAIT P0, [R114+URZ+0x80], R115 ;  /* 0x00008073720065a7 */ /* 0x000ea200080011ff */
[----:B------:R-:W-:Y:S01]  /*7b00*/  BSSY B1, `(.L_x_118) ;  /* 0x0000023000017945 */ /* 0x000fe20003800000 */
[----:B--2---:R-:W-:Y:S03]  /*7b10*/  @P6 SEL R78, RZ, 0x1, !P0 ;  /* 0x00000001ff4e6807 */ /* 0x004fe60004000000 */
[----:B------:R-:W-:Y:S05]  /*7b20*/  @!P6 BRA `(.L_x_119) ;  /* 0x000000000080e947 */ /* 0x000fea0003800000 */
[----:B------:R-:W-:Y:S01]  /*7b30*/  ISETP.NE.AND P1, PT, R79, RZ, PT ;  /* 0x000000ff4f00720c */ /* 0x000fe20003f25270 */
[----:B------:R-:W-:Y:S01]  /*7b40*/  BSSY B0, `(.L_x_120) ;  /* 0x000000a000007945 */ /* 0x000fe20003800000 */
[----:B------:R-:W-:Y:S11]  /*7b50*/  ISETP.NE.AND P0, PT, R78, RZ, PT ;  /* 0x000000ff4e00720c */ /* 0x000ff60003f05270 */
[----:B------:R-:W-:Y:S04]  /*7b60*/  @P1 IMAD R113, R150, 0x2000, R113 ;  /* 0x0000200096711824 */ /* 0x000fe800078e0271 */
[--C-:B------:R-:W-:Y:S01]  /*7b70*/  @P1 IMAD.IADD R112, R112, 0x1, R113.reuse ;  /* 0x0000000170701824 */ /* 0x100fe200078e0271 */
[----:B------:R-:W-:Y:S01]  /*7b80*/  @P1 IADD3 R2, PT, PT, R154, R113, RZ ;  /* 0x000000719a021210 */ /* 0x000fe20007ffe0ff */
[----:B------:R-:W-:Y:S01]  /*7b90*/  @P1 IMAD.IADD R0, R153, 0x1, R113 ;  /* 0x0000000199001824 */ /* 0x000fe200078e0271 */
[----:B------:R-:W-:Y:S06]  /*7ba0*/  @P0 BRA `(.L_x_121) ;  /* 0x00000000000c0947 */ /* 0x000fec0003800000 */
[----:B------:R-:W-:Y:S04]  /*7bb0*/  SHF.L.U32 R3, R148, 0x1f, RZ ;  /* 0x0000001f94037819 */ /* 0x000fe800000006ff */
[----:B------:R-:W2:Y:S02]  /*7bc0*/  SYNCS.PHASECHK.TRANS64.TRYWAIT P0, [R114+URZ+0x80], R3 ;  /* 0x00008003720075a7 */ /* 0x000ea400080011ff */
[----:B--2---:R-:W-:Y:S05]  /*7bd0*/  @!P0 BRA `(.L_x_122) ;  /* 0x0000002000a88947 */ /* 0x004fea0003800000 */
.L_x_121:
[----:B------:R-:W-:Y:S05]  /*7be0*/  BSYNC B0 ;  /* 0x0000000000007941 */ /* 0x000fea0003800000 */
.L_x_120:
[----:B------:R-:W-:Y:S01]  /*7bf0*/  ISETP.NE.AND P0, PT, R79, RZ, PT ;  /* 0x000000ff4f00720c */ /* 0x000fe20003f05270 */
[----:B--2---:R-:W-:Y:S02]  /*7c00*/  VIADD R114, R114, 0x90 ;  /* 0x0000009072727836 */ /* 0x004fe40000000000 */
[----:B------:R-:W-:Y:S02]  /*7c10*/  IMAD.U32 R3, RZ, RZ, UR46 ;  /* 0x0000002eff037e24 */ /* 0x000fe4000f8e00ff */
[----:B------:R-:W-:Y:S03]  /*7c20*/  VIADD R150, R150, 0x1 ;  /* 0x0000000196967836 */ /* 0x000fe60000000000 */
[----:B------:R-:W-:Y:S05]  /*7c30*/  PRMT R3, R3, 0x654, R114 ;  /* 0x0000065403037816 */ /* 0x000fea0000000072 */
[----:B------:R2:W3:Y:S04]  /*7c40*/  @P0 LDS.128 R80, [R113+0x200] ;  /* 0x0002000071500984 */ /* 0x0004e80000000c00 */
[----:B------:R2:W4:Y:S04]  /*7c50*/  @P0 LDS.128 R84, [R2+0x200] ;  /* 0x0002000002540984 */ /* 0x0005280000000c00 */
        /* <DEDUP_REMOVED lines=9> */
[----:B------:R-:W-:Y:S01]  /*7cf0*/  SEL R150, R150, RZ, P0 ;  /* 0x000000ff96967207 */ /* 0x000fe20000000000 */
[----:B-----5:R5:W-:Y:S02]  /*7d00*/  SYNCS.ARRIVE.TRANS64.RED.A1T0 RZ, [R3+URZ], RZ ;  /* 0x000000ff03ff79a7 */ /* 0x020be400081004ff */
[----:B-----5:R-:W-:Y:S04]  /*7d10*/  SEL R3, RZ, 0x1, P0 ;  /* 0x00000001ff037807 */ /* 0x020fe80000000000 */
[----:B--234-:R-:W-:Y:S02]  /*7d20*/  LOP3.LUT R148, R148, R3, RZ, 0x3c, !PT ;  /* 0x0000000394947212 */ /* 0x01cfe400078e3cff */
.L_x_119:
[----:B------:R-:W-:Y:S05]  /*7d30*/  BSYNC B1 ;  /* 0x0000000000017941 */ /* 0x000fea0003800000 */
.L_x_118:
[----:B------:R-:W-:Y:S05]  /*7d40*/  VIADD R0, R71, 0x40 ;  /* 0x0000004047007836 */ /* 0x000fea0000000000 */
[----:B------:R-:W-:Y:S04]  /*7d50*/  SHF.R.U32.HI R0, RZ, 0x15, R0 ;  /* 0x00000015ff007819 */ /* 0x000fe80000011600 */
[----:B------:R-:W-:Y:S11]  /*7d60*/  LOP3.LUT P0, RZ, R0, 0x3, R145, 0x48, !PT ;  /* 0x0000000300ff7812 */ /* 0x000ff60007804891 */
[----:B------:R-:W-:Y:S02]  /*7d70*/  @!UPT UIADD3 URZ, UPT, UPT, URZ, URZ, URZ ;  /* 0x000000fffffff290 */ /* 0x000fe4000fffe0ff */
        /* <DEDUP_REMOVED lines=8> */
[----:B------:R-:W5:Y:S01]  /*7e00*/  LDCU.64 UR4, c[0x4][0x10] ;  /* 0x01000200ff0477ac */ /* 0x000f620008000a00 */
[----:B--2---:R-:W-:Y:S01]  /*7e10*/  MOV R5, UR9 ;  /* 0x0000000900057c02 */ /* 0x004fe20008000f00 */
[----:B------:R-:W-:Y:S01]  /*7e20*/  IMAD.U32 R4, RZ, RZ, UR8 ;  /* 0x00000008ff047e24 */ /* 0x000fe2000f8e00ff */
[----:B---3--:R-:W-:Y:S01]  /*7e30*/  MOV R7, UR7 ;  /* 0x0000000700077c02 */ /* 0x008fe20008000f00 */
[----:B------:R-:W-:Y:S01]  /*7e40*/  IMAD.U32 R6, RZ, RZ, UR6 ;  /* 0x00000006ff067e24 */ /* 0x000fe2000f8e00ff */
[----:B-----5:R-:W-:Y:S01]  /*7e50*/  MOV R11, UR5 ;  /* 0x00000005000b7c02 */ /* 0x020fe20008000f00 */
[----:B------:R-:W-:Y:S02]  /*7e60*/  IMAD.U32 R10, RZ, RZ, UR4 ;  /* 0x00000004ff0a7e24 */ /* 0x000fe4000f8e00ff */
[----:B------:R-:W-:Y:S07]  /*7e70*/  LEPC R20, `(.L_x_123) ;  /* 0x000000001014794e */ /* 0x000fee0000000000 */
[----:B-1--4-:R-:W-:Y:S05]  /*7e80*/  CALL.ABS.NOINC R2 ;  /* 0x0000000002007343 */ /* 0x012fea0003c00000 */
.L_x_123:
[----:B------:R-:W-:Y:S01]  /*7e90*/  ISETP.NE.AND P0, PT, R156, RZ, PT ;  /* 0x000000ff9c00720c */ /* 0x000fe20003f05270 */
[----:B------:R-:W-:Y:S05]  /*7ea0*/  WARPSYNC.ALL ;  /* 0x0000000000007948 */ /* 0x000fea0003800000 */
[----:B------:R-:W-:Y:S01]  /*7eb0*/  R2UR UR4, R71 ;  /* 0x00000000470472ca */ /* 0x000fe200000e0000 */
[----:B------:R-:W-:Y:S01]  /*7ec0*/  IMAD.U32 R130, R82, 0x10000, RZ ;  /* 0x0001000052827824 */ /* 0x000fe200078e00ff */
[C---:B------:R-:W-:Y:S01]  /*7ed0*/  SHF.L.U32 R75, R80.reuse, 0x10, RZ ;  /* 0x00000010504b7819 */ /* 0x040fe200000006ff */
[----:B------:R-:W-:Y:S01]  /*7ee0*/  IMAD.U32 R115, R87, 0x10000, RZ ;  /* 0x0001000057737824 */ /* 0x000fe200078e00ff */
[----:B------:R-:W-:Y:S01]  /*7ef0*/  PRMT R73, R80, 0x8880, RZ ;  /* 0x0000888050497816 */ /* 0x000fe200000000ff */
[----:B-1----:R-:W-:Y:S01]  /*7f00*/  IMAD.U32 R104, R96, 0x10000, RZ ;  /* 0x0001000060687824 */ /* 0x002fe200078e00ff */
[----:B------:R-:W-:Y:S01]  /*7f10*/  SHF.L.U32 R74, R80, 0x8, RZ ;  /* 0x00000008504a7819 */ /* 0x000fe200000006ff */
[----:B------:R-:W-:Y:S01]  /*7f20*/  IMAD.SHL.U32 R123, R84, 0x100, RZ ;  /* 0x00000100547b7824 */ /* 0x000fe200078e00ff */
[----:B------:R-:W-:Y:S01]  /*7f30*/  SHF.R.S32.HI R75, RZ, 0x18, R75 ;  /* 0x00000018ff4b7819 */ /* 0x000fe2000001144b */
[----:B------:R-:W-:Y:S01]  /*7f40*/  IMAD.SHL.U32 R108, R93, 0x100, RZ ;  /* 0x000001005d6c7824 */ /* 0x000fe200078e00ff */
[----:B------:R-:W-:Y:S01]  /*7f50*/  SHF.R.S32.HI R74, RZ, 0x18, R74 ;  /* 0x00000018ff4a7819 */ /* 0x000fe2000001144a */
[----:B------:R-:W-:Y:S01]  /*7f60*/  BSSY.RECONVERGENT B0, `(.L_x_124) ;  /* 0x0000122000007945 */ /* 0x000fe20003800200 */
[----:B------:R-:W-:Y:S01]  /*7f70*/  SHF.R.S32.HI R76, RZ, 0x18, R80 ;  /* 0x00000018ff4c7819 */ /* 0x000fe20000011450 */
[----:B------:R-:W1:Y:S01]  /*7f80*/  LDTM.x64 R4, tmem[UR4+0x40] ;  /* 0x00004004000479ee */ /* 0x000e620008340000 */
[----:B------:R-:W-:Y:S01]  /*7f90*/  NOP ;  /* 0x0000000000007918 */ /* 0x000fe20000000000 */
[----:B------:R-:W-:Y:S02]  /*7fa0*/  IADD3 R146, PT, PT, R146, 0xf0, RZ ;  /* 0x000000f092927810 */ /* 0x000fe40007ffe0ff */
[C---:B------:R-:W-:Y:S02]  /*7fb0*/  PRMT R134, R81.reuse, 0x8880, RZ ;  /* 0x0000888051867816 */ /* 0x040fe400000000ff */
[----:B------:R-:W-:Y:S02]  /*7fc0*/  LOP3.LUT R146, R146, 0xfefffff8, RZ, 0xc0, !PT ;  /* 0xfefffff892927812 */ /* 0x000fe400078ec0ff */
[----:B------:R-:W-:Y:S02]  /*7fd0*/  SHF.L.U32 R133, R81, 0x10, RZ ;  /* 0x0000001051857819 */ /* 0x000fe400000006ff */
[----:B-1----:R1:W-:Y:S01]  /*7fe0*/  SYNCS.ARRIVE.TRANS64.RED.A1T0 RZ, [R146+URZ], RZ ;  /* 0x000000ff92ff79a7 */ /* 0x0023e200081004ff */
[----:B------:R-:W-:Y:S02]  /*7ff0*/  PRMT R131, R82, 0x8880, RZ ;  /* 0x0000888052837816 */ /* 0x000fe400000000ff */
[----:B------:R-:W-:Y:S02]  /*8000*/  SHF.R.S32.HI R77, RZ, 0x18, R81 ;  /* 0x00000018ff4d7819 */ /* 0x000fe40000011451 */
[C---:B------:R-:W-:Y:S02]  /*8010*/  PRMT R128, R83.reuse, 0x8880, RZ ;  /* 0x0000888053807816 */ /* 0x040fe400000000ff */
[----:B------:R-:W-:Y:S02]  /*8020*/  SHF.R.S32.HI R78, RZ, 0x18, R82 ;  /* 0x00000018ff4e7819 */ /* 0x000fe40000011452 */
[----:B------:R-:W-:Y:S02]  /*8030*/  SHF.L.U32 R127, R83, 0x10, RZ ;  /* 0x00000010537f7819 */ /* 0x000fe400000006ff */
[----:B------:R-:W-:Y:S02]  /*8040*/  PRMT R125, R84, 0x8880, RZ ;  /* 0x00008880547d7816 */ /* 0x000fe400000000ff */
[----:B------:R-:W-:Y:S01]  /*8050*/  SHF.R.S32.HI R79, RZ, 0x18, R83 ;  /* 0x00000018ff4f7819 */ /* 0x000fe20000011453 */
[C---:B------:R-:W-:Y:S01]  /*8060*/  IMAD R0, R70.reuse, R4, RZ ;  /* 0x0000000446007224 */ /* 0x040fe200078e02ff */
[----:B------:R-:W-:Y:S01]  /*8070*/  SHF.R.S32.HI R4, RZ, 0x18, R133 ;  /* 0x00000018ff047819 */ /* 0x000fe20000011485 */
[----:B------:R-:W-:Y:S01]  /*8080*/  IMAD R2, R70, R5, RZ ;  /* 0x0000000546027224 */ /* 0x000fe200078e02ff */
[----:B------:R-:W-:Y:S01]  /*8090*/  SHF.L.U32 R124, R84, 0x10, RZ ;  /* 0x00000010547c7819 */ /* 0x000fe200000006ff */
[C---:B------:R-:W-:Y:S01]  /*80a0*/  IMAD R3, R70.reuse, R6, RZ ;  /* 0x0000000646037224 */ /* 0x040fe200078e02ff */
[----:B------:R-:W-:Y:S01]  /*80b0*/  PRMT R122, R85, 0x8880, RZ ;  /* 0x00008880557a7816 */ /* 0x000fe200000000ff */
[-C--:B------:R-:W-:Y:S01]  /*80c0*/  IMAD R0, R73, R72.reuse, R0 ;  /* 0x0000004849007224 */ /* 0x080fe200078e0200 */
[----:B------:R-:W-:Y:S01]  /*80d0*/  SHF.L.U32 R121, R85, 0x10, RZ ;  /* 0x0000001055797819 */ /* 0x000fe200000006ff */
[----:B------:R-:W-:Y:S01]  /*80e0*/  IMAD R7, R70, R7, RZ ;  /* 0x0000000746077224 */ /* 0x000fe200078e02ff */
[C---:B------:R-:W-:Y:S01]  /*80f0*/  PRMT R119, R86.reuse, 0x8880, RZ ;  /* 0x0000888056777816 */ /* 0x040fe200000000ff */
[-C--:B------:R-:W-:Y:S01]  /*8100*/  IMAD R2, R75, R72.reuse, R2 ;  /* 0x000000484b027224 */ /* 0x080fe200078e0202 */
[----:B------:R-:W-:Y:S01]  /*8110*/  SHF.L.U32 R118, R86, 0x10, RZ ;  /* 0x0000001056767819 */ /* 0x000fe200000006ff */
[-C--:B------:R-:W-:Y:S01]  /*8120*/  IMAD R3, R74, R72.reuse, R3 ;  /* 0x000000484a037224 */ /* 0x080fe200078e0203 */
[----:B------:R-:W-:Y:S01]  /*8130*/  PRMT R116, R87, 0x8880, RZ ;  /* 0x0000888057747816 */ /* 0x000fe200000000ff */
[----:B------:R-:W-:Y:S01]  /*8140*/  IMAD R7, R76, R72, R7 ;  /* 0x000000484c077224 */ /* 0x000fe200078e0207 */
[----:B------:R-:W-:Y:S01]  /*8150*/  PRMT R113, R92, 0x8880, RZ ;  /* 0x000088805c717816 */ /* 0x000fe200000000ff */
[----:B------:R-:W-:Y:S01]  /*8160*/  IMAD R8, R70, R8, RZ ;  /* 0x0000000846087224 */ /* 0x000fe200078e02ff */
[----:B------:R-:W-:Y:S01]  /*8170*/  SHF.L.U32 R112, R92, 0x10, RZ ;  /* 0x000000105c707819 */ /* 0x000fe200000006ff */
[C---:B------:R-:W-:Y:S01]  /*8180*/  IMAD R9, R70.reuse, R9, RZ ;  /* 0x0000000946097224 */ /* 0x040fe200078e02ff */
[----:B------:R-:W-:Y:S01]  /*8190*/  I2IP.S8.S32.SAT R161, R7, R3, RZ ;  /* 0x0000000307a17239 */ /* 0x000fe200000014ff */
[C---:B------:R-:W-:Y:S01]  /*81a0*/  IMAD R10, R70.reuse, R10, RZ ;  /* 0x0000000a460a7224 */ /* 0x040fe200078e02ff */
[----:B------:R-:W-:Y:S01]  /*81b0*/  MOV R3, R134 ;  /* 0x0000008600037202 */ /* 0x000fe20000000f00 */
[C---:B------:R-:W-:Y:S01]  /*81c0*/  IMAD R7, R70.reuse, R20, RZ ;  /* 0x0000001446077224 */ /* 0x040fe200078e02ff */
[----:B------:R-:W-:Y:S01]  /*81d0*/  PRMT R110, R93, 0x8880, RZ ;  /* 0x000088805d6e7816 */ /* 0x000fe200000000ff */
[----:B------:R-:W-:Y:S01]  /*81e0*/  IMAD R11, R70, R11, RZ ;  /* 0x0000000b460b7224 */ /* 0x000fe200078e02ff */
[----:B------:R-:W-:Y:S01]  /*81f0*/  SHF.R.S32.HI R89, RZ, 0x18, R92 ;  /* 0x00000018ff597819 */ /* 0x000fe2000001145c */
[-C--:B------:R-:W-:Y:S01]  /*8200*/  IMAD R8, R3, R72.reuse, R8 ;  /* 0x0000004803087224 */ /* 0x080fe200078e0208 */
[----:B------:R-:W-:Y:S01]  /*8210*/  MOV R3, R131 ;  /* 0x0000008300037202 */ /* 0x000fe20000000f00 */
[----:B------:R-:W-:Y:S01]  /*8220*/  IMAD R9, R4, R72, R9 ;  /* 0x0000004804097224 */ /* 0x000fe200078e0209 */
[----:B------:R-:W-:Y:S01]  /*8230*/  SHF.R.S32.HI R4, RZ, 0x18, R130 ;  /* 0x00000018ff047819 */ /* 0x000fe20000011482 */
[C---:B------:R-:W-:Y:S01]  /*8240*/  IMAD R20, R70.reuse, R25, RZ ;  /* 0x0000001946147224 */ /* 0x040fe200078e02ff */
[----:B------:R-:W-:Y:S01]  /*8250*/  SHF.L.U32 R109, R93, 0x10, RZ ;  /* 0x000000105d6d7819 */ /* 0x000fe200000006ff */
[----:B------:R-:W-:Y:S01]  /*8260*/  IMAD R25, R70, R30, RZ ;  /* 0x0000001e46197224 */ /* 0x000fe200078e02ff */
[----:B------:R-:W-:Y:S01]  /*8270*/  PRMT R107, R94, 0x8880, RZ ;  /* 0x000088805e6b7816 */ /* 0x000fe200000000ff */
[C---:B------:R-:W-:Y:S01]  /*8280*/  IMAD R12, R70.reuse, R12, RZ ;  /* 0x0000000c460c7224 */ /* 0x040fe200078e02ff */
[----:B------:R-:W-:Y:S01]  /*8290*/  SHF.R.S32.HI R91, RZ, 0x18, R93 ;  /* 0x00000018ff5b7819 */ /* 0x000fe2000001145d */
[----:B------:R-:W-:Y:S01]  /*82a0*/  IMAD R6, R70, R19, RZ ;  /* 0x0000001346067224 */ /* 0x000fe200078e02ff */
[----:B------:R-:W-:Y:S01]  /*82b0*/  SHF.L.U32 R105, R94, 0x10, RZ ;  /* 0x000000105e697819 */ /* 0x000fe200000006ff */
[C---:B------:R-:W-:Y:S01]  /*82c0*/  IMAD R30, R70.reuse, R35, RZ ;  /* 0x00000023461e7224 */ /* 0x040fe200078e02ff */
[C---:B------:R-:W-:Y:S01]  /*82d0*/  PRMT R101, R95.reuse, 0x8880, RZ ;  /* 0x000088805f657816 */ /* 0x040fe200000000ff */
[C---:B------:R-:W-:Y:S01]  /*82e0*/  IMAD R19, R70.reuse, R24, RZ ;  /* 0x0000001846137224 */ /* 0x040fe200078e02ff */
[----:B------:R-:W-:Y:S01]  /*82f0*/  SHF.R.S32.HI R93, RZ, 0x18, R94 ;  /* 0x00000018ff5d7819 */ /* 0x000fe2000001145e */
[C---:B------:R-:W-:Y:S01]  /*8300*/  IMAD R35, R70.reuse, R40, RZ ;  /* 0x0000002846237224 */ /* 0x040fe200078e02ff */
[----:B------:R-:W-:Y:S01]  /*8310*/  SHF.L.U32 R100, R95, 0x10, RZ ;  /* 0x000000105f647819 */ /* 0x000fe200000006ff */
[----:B------:R-:W-:Y:S01]  /*8320*/  IMAD R13, R70, R13, RZ ;  /* 0x0000000d460d7224 */ /* 0x000fe200078e02ff */
[----:B------:R-:W-:Y:S01]  /*8330*/  PRMT R106, R96, 0x8880, RZ ;  /* 0x00008880606a7816 */ /* 0x000fe200000000ff */
[C---:B------:R-:W-:Y:S01]  /*8340*/  IMAD R24, R70.reuse, R29, RZ ;  /* 0x0000001d46187224 */ /* 0x040fe200078e02ff */
[----:B------:R-:W-:Y:S01]  /*8350*/  SHF.R.S32.HI R73, RZ, 0x18, R96 ;  /* 0x00000018ff497819 */ /* 0x000fe20000011460 */
[C---:B------:R-:W-:Y:S01]  /*8360*/  IMAD R40, R70.reuse, R45, RZ ;  /* 0x0000002d46287224 */ /* 0x040fe200078e02ff */
[----:B------:R-:W-:Y:S01]  /*8370*/  SHF.L.U32 R90, R97, 0x10, RZ ;  /* 0x00000010615a7819 */ /* 0x000fe200000006ff */
[C---:B------:R-:W-:Y:S01]  /*8380*/  IMAD R29, R70.reuse, R34, RZ ;  /* 0x00000022461d7224 */ /* 0x040fe200078e02ff */
[----:B------:R-:W-:Y:S01]  /*8390*/  SHF.R.S32.HI R75, RZ, 0x18, R97 ;  /* 0x00000018ff4b7819 */ /* 0x000fe20000011461 */
[C---:B------:R-:W-:Y:S01]  /*83a0*/  IMAD R45, R70.reuse, R50, RZ ;  /* 0x00000032462d7224 */ /* 0x040fe200078e02ff */
[C---:B------:R-:W-:Y:S01]  /*83b0*/  PRMT R80, R99.reuse, 0x8880, RZ ;  /* 0x0000888063507816 */ /* 0x040fe200000000ff */
[C---:B------:R-:W-:Y:S01]  /*83c0*/  IMAD R14, R70.reuse, R14, RZ ;  /* 0x0000000e460e7224 */ /* 0x040fe200078e02ff */
[----:B------:R-:W-:Y:S01]  /*83d0*/  SHF.L.U32 R76, R99, 0x10, RZ ;  /* 0x00000010634c7819 */ /* 0x000fe200000006ff */
[C---:B------:R-:W-:Y:S01]  /*83e0*/  IMAD R34, R70.reuse, R39, RZ ;  /* 0x0000002746227224 */ /* 0x040fe200078e02ff */
[----:B------:R-:W-:Y:S01]  /*83f0*/  SHF.L.U32 R132, R81, 0x8, RZ ;  /* 0x0000000851847819 */ /* 0x000fe200000006ff */
[C---:B------:R-:W-:Y:S01]  /*8400*/  IMAD R50, R70.reuse, R55, RZ ;  /* 0x0000003746327224 */ /* 0x040fe200078e02ff */
[----:B------:R-:W-:Y:S01]  /*8410*/  SHF.R.S32.HI R81, RZ, 0x18, R84 ;  /* 0x00000018ff517819 */ /* 0x000fe20000011454 */
[C---:B------:R-:W-:Y:S01]  /*8420*/  IMAD R39, R70.reuse, R44, RZ ;  /* 0x0000002c46277224 */ /* 0x040fe200078e02ff */
[----:B------:R-:W-:Y:S01]  /*8430*/  SHF.R.S32.HI R5, RZ, 0x18, R132 ;  /* 0x00000018ff057819 */ /* 0x000fe20000011484 */
[----:B------:R-:W-:Y:S01]  /*8440*/  IMAD R55, R70, R60, RZ ;  /* 0x0000003c46377224 */ /* 0x000fe200078e02ff */
[----:B------:R-:W-:Y:S01]  /*8450*/  SHF.L.U32 R84, R98, 0x10, RZ ;  /* 0x0000001062547819 */ /* 0x000fe200000006ff */
[----:B------:R-:W-:Y:S01]  /*8460*/  IMAD R15, R70, R15, RZ ;  /* 0x0000000f460f7224 */ /* 0x000fe200078e02ff */
[----:B------:R-:W-:Y:S01]  /*8470*/  SHF.L.U32 R129, R82, 0x8, RZ ;  /* 0x0000000852817819 */ /* 0x000fe200000006ff */
[-C--:B------:R-:W-:Y:S01]  /*8480*/  IMAD R10, R5, R72.reuse, R10 ;  /* 0x00000048050a7224 */ /* 0x080fe200078e020a */
[----:B------:R-:W-:Y:S01]  /*8490*/  SHF.L.U32 R126, R83, 0x8, RZ ;  /* 0x00000008537e7819 */ /* 0x000fe200000006ff */
[-C--:B------:R-:W-:Y:S01]  /*84a0*/  IMAD R11, R77, R72.reuse, R11 ;  /* 0x000000484d0b7224 */ /* 0x080fe200078e020b */
[----:B------:R-:W-:Y:S01]  /*84b0*/  SHF.R.S32.HI R5, RZ, 0x18, R129 ;  /* 0x00000018ff057819 */ /* 0x000fe20000011481 */
[-C--:B------:R-:W-:Y:S01]  /*84c0*/  IMAD R12, R3, R72.reuse, R12 ;  /* 0x00000048030c7224 */ /* 0x080fe200078e020c */
[----:B------:R-:W-:Y:S01]  /*84d0*/  SHF.R.S32.HI R83, RZ, 0x18, R85 ;  /* 0x00000018ff537819 */ /* 0x000fe20000011455 */
[----:B------:R-:W-:Y:S01]  /*84e0*/  IMAD R13, R4, R72, R13 ;  /* 0x00000048040d7224 */ /* 0x000fe200078e020d */
[----:B------:R-:W-:Y:S01]  /*84f0*/  SHF.L.U32 R120, R85, 0x8, RZ ;  /* 0x0000000855787819 */ /* 0x000fe200000006ff */
[C---:B------:R-:W-:Y:S01]  /*8500*/  IMAD R44, R70.reuse, R49, RZ ;  /* 0x00000031462c7224 */ /* 0x040fe200078e02ff */
[----:B------:R-:W-:Y:S01]  /*8510*/  SHF.R.S32.HI R85, RZ, 0x18, R86 ;  /* 0x00000018ff557819 */ /* 0x000fe20000011456 */
[C---:B------:R-:W-:Y:S01]  /*8520*/  IMAD R60, R70.reuse, R65, RZ ;  /* 0x00000041463c7224 */ /* 0x040fe200078e02ff */
[----:B------:R-:W-:Y:S01]  /*8530*/  I2IP.S8.S32.SAT R65, R11, R10, RZ ;  /* 0x0000000a0b417239 */ /* 0x000fe200000014ff */
[C---:B------:R-:W-:Y:S01]  /*8540*/  IMAD R49, R70.reuse, R54, RZ ;  /* 0x0000003646317224 */ /* 0x040fe200078e02ff */
[----:B------:R-:W-:Y:S01]  /*8550*/  SHF.R.S32.HI R11, RZ, 0x18, R127 ;  /* 0x00000018ff0b7819 */ /* 0x000fe2000001147f */
[----:B------:R-:W-:Y:S01]  /*8560*/  IMAD R14, R5, R72, R14 ;  /* 0x00000048050e7224 */ /* 0x000fe200078e020e */
[----:B------:R-:W-:Y:S01]  /*8570*/  I2IP.S8.S32.SAT R65, R9, R8, R65 ;  /* 0x0000000809417239 */ /* 0x000fe20000001441 */
[C---:B------:R-:W-:Y:S01]  /*8580*/  IMAD R3, R70.reuse, R16, RZ ;  /* 0x0000001046037224 */ /* 0x040fe200078e02ff */
[----:B------:R-:W-:Y:S01]  /*8590*/  SHF.R.S32.HI R9, RZ, 0x18, R124 ;  /* 0x00000018ff097819 */ /* 0x000fe2000001147c */
[----:B------:R-:W-:Y:S01]  /*85a0*/  IMAD R54, R70, R59, RZ ;  /* 0x0000003b46367224 */ /* 0x000fe200078e02ff */
[----:B------:R-:W-:Y:S01]  /*85b0*/  SHF.R.S32.HI R8, RZ, 0x18, R123 ;  /* 0x00000018ff087819 */ /* 0x000fe2000001147b */
[----:B------:R-:W-:Y:S01]  /*85c0*/  IMAD.MOV.U32 R10, RZ, RZ, R128 ;  /* 0x000000ffff0a7224 */ /* 0x000fe200078e0080 */
[----:B------:R-:W-:Y:S01]  /*85d0*/  SHF.L.U32 R117, R86, 0x8, RZ ;  /* 0x0000000856757819 */ /* 0x000fe200000006ff */
[----:B------:R-:W-:Y:S01]  /*85e0*/  IMAD R59, R70, R64, RZ ;  /* 0x00000040463b7224 */ /* 0x000fe200078e02ff */
[----:B------:R-:W-:Y:S01]  /*85f0*/  I2IP.S8.S32.SAT R64, R2, R0, R161 ;  /* 0x0000000002407239 */ /* 0x000fe200000014a1 */
[----:B------:R-:W-:Y:S01]  /*8600*/  IMAD R15, R78, R72, R15 ;  /* 0x000000484e0f7224 */ /* 0x000fe200078e020f */
[----:B------:R-:W-:Y:S01]  /*8610*/  MOV R2, R125 ;  /* 0x0000007d00027202 */ /* 0x000fe20000000f00 */
[C---:B------:R-:W-:Y:S01]  /*8620*/  IMAD R4, R70.reuse, R17, RZ ;  /* 0x0000001146047224 */ /* 0x040fe200078e02ff */
        /* <DEDUP_REMOVED lines=8> */
[----:B------:R-:W-:Y:S01]  /*86b0*/  MOV R0, R122 ;  /* 0x0000007a00007202 */ /* 0x000fe20000000f00 */
[----:B------:R-:W-:Y:S01]  /*86c0*/  IMAD R16, R70, R21, RZ ;  /* 0x0000001546107224 */ /* 0x000fe200078e02ff */
[----:B------:R-:W-:Y:S01]  /*86d0*/  SHF.R.S32.HI R87, RZ, 0x18, R87 ;  /* 0x00000018ff577819 */ /* 0x000fe20000011457 */
[----:B------:R-:W-:Y:S01]  /*86e0*/  IMAD R6, R79, R72, R6 ;  /* 0x000000484f067224 */ /* 0x000fe200078e0206 */
[----:B------:R-:W-:Y:S01]  /*86f0*/  SHF.L.U32 R111, R92, 0x8, RZ ;  /* 0x000000085c6f7819 */ /* 0x000fe200000006ff */
[----:B------:R-:W-:Y:S01]  /*8700*/  IMAD R17, R70, R22, RZ ;  /* 0x0000001646117224 */ /* 0x000fe200078e02ff */
[----:B------:R-:W-:Y:S01]  /*8710*/  PRMT R92, R97, 0x8880, RZ ;  /* 0x00008880615c7816 */ /* 0x000fe200000000ff */
[-C--:B------:R-:W-:Y:S01]  /*8720*/  IMAD R7, R2, R72.reuse, R7 ;  /* 0x0000004802077224 */ /* 0x080fe200078e0207 */
[----:B------:R-:W-:Y:S01]  /*8730*/  I2IP.S8.S32.SAT R5, R6, R5, RZ ;  /* 0x0000000506057239 */ /* 0x000fe200000014ff */
[----:B------:R-:W-:Y:S01]  /*8740*/  IMAD R18, R70, R23, RZ ;  /* 0x0000001746127224 */ /* 0x000fe200078e02ff */
[----:B------:R-:W-:Y:S01]  /*8750*/  SHF.R.S32.HI R2, RZ, 0x18, R120 ;  /* 0x00000018ff027819 */ /* 0x000fe20000011478 */
[-C--:B------:R-:W-:Y:S01]  /*8760*/  IMAD R16, R9, R72.reuse, R16 ;  /* 0x0000004809107224 */ /* 0x080fe200078e0210 */
[----:B------:R-:W-:Y:S01]  /*8770*/  SHF.R.S32.HI R9, RZ, 0x18, R121 ;  /* 0x00000018ff097819 */ /* 0x000fe20000011479 */
[----:B------:R-:W-:Y:S01]  /*8780*/  IMAD R17, R8, R72, R17 ;  /* 0x0000004808117224 */ /* 0x000fe200078e0211 */
[----:B------:R-:W-:Y:S01]  /*8790*/  SHF.L.U32 R102, R94, 0x8, RZ ;  /* 0x000000085e667819 */ /* 0x000fe200000006ff */
[C---:B------:R-:W-:Y:S01]  /*87a0*/  IMAD R22, R70.reuse, R27, RZ ;  /* 0x0000001b46167224 */ /* 0x040fe200078e02ff */
[----:B------:R-:W-:Y:S01]  /*87b0*/  SHF.L.U32 R94, R95, 0x8, RZ ;  /* 0x000000085f5e7819 */ /* 0x000fe200000006ff */
[----:B------:R-:W-:Y:S01]  /*87c0*/  IMAD R27, R70, R32, RZ ;  /* 0x00000020461b7224 */ /* 0x000fe200078e02ff */
[----:B------:R-:W-:Y:S01]  /*87d0*/  SHF.R.S32.HI R95, RZ, 0x18, R95 ;  /* 0x00000018ff5f7819 */ /* 0x000fe2000001145f */
[----:B------:R-:W-:Y:S01]  /*87e0*/  IMAD R18, R81, R72, R18 ;  /* 0x0000004851127224 */ /* 0x000fe200078e0212 */
[----:B------:R-:W-:Y:S01]  /*87f0*/  SHF.L.U32 R103, R96, 0x8, RZ ;  /* 0x0000000860677819 */ /* 0x000fe200000006ff */
[C---:B------:R-:W-:Y:S01]  /*8800*/  IMAD R32, R70.reuse, R37, RZ ;  /* 0x0000002546207224 */ /* 0x040fe200078e02ff */
[----:B------:R-:W-:Y:S01]  /*8810*/  SHF.L.U32 R88, R97, 0x8, RZ ;  /* 0x0000000861587819 */ /* 0x000fe200000006ff */
[----:B------:R-:W-:Y:S01]  /*8820*/  IMAD R21, R70, R26, RZ ;  /* 0x0000001a46157224 */ /* 0x000fe200078e02ff */
[----:B------:R-:W-:Y:S01]  /*8830*/  I2IP.S8.S32.SAT R17, R18, R17, RZ ;  /* 0x0000001112117239 */ /* 0x000fe200000014ff */
[----:B------:R-:W-:Y:S01]  /*8840*/  IMAD R37, R70, R42, RZ ;  /* 0x0000002a46257224 */ /* 0x000fe200078e02ff */
[----:B------:R-:W-:Y:S01]  /*8850*/  SHF.R.S32.HI R97, RZ, 0x18, R98 ;  /* 0x00000018ff617819 */ /* 0x000fe20000011462 */
[----:B------:R-:W-:Y:S01]  /*8860*/  IMAD R19, R0, R72, R19 ;  /* 0x0000004800137224 */ /* 0x000fe200078e0213 */
[----:B------:R-:W-:Y:S01]  /*8870*/  I2IP.S8.S32.SAT R16, R16, R7, R17 ;  /* 0x0000000710107239 */ /* 0x000fe20000001411 */
[C---:B------:R-:W-:Y:S01]  /*8880*/  IMAD R42, R70.reuse, R47, RZ ;  /* 0x0000002f462a7224 */ /* 0x040fe200078e02ff */
[----:B------:R-:W-:Y:S01]  /*8890*/  MOV R0, R119 ;  /* 0x0000007700007202 */ /* 0x000fe20000000f00 */
[C---:B------:R-:W-:Y:S01]  /*88a0*/  IMAD R47, R70.reuse, R52, RZ ;  /* 0x00000034462f7224 */ /* 0x040fe200078e02ff */
[----:B------:R-:W-:Y:S01]  /*88b0*/  SHF.L.U32 R74, R99, 0x8, RZ ;  /* 0x00000008634a7819 */ /* 0x000fe200000006ff */
[----:B------:R-:W-:Y:S01]  /*88c0*/  IMAD R20, R9, R72, R20 ;  /* 0x0000004809147224 */ /* 0x000fe200078e0214 */
[----:B------:R-:W-:Y:S01]  /*88d0*/  SHF.R.S32.HI R99, RZ, 0x18, R99 ;  /* 0x00000018ff637819 */ /* 0x000fe20000011463 */
[----:B------:R-:W-:Y:S01]  /*88e0*/  IMAD R52, R70, R57, RZ ;  /* 0x0000003946347224 */ /* 0x000fe200078e02ff */
[----:B------:R-:W-:Y:S01]  /*88f0*/  IADD3 R68, PT, PT, R68, 0x1, RZ ;  /* 0x0000000144447810 */ /* 0x000fe20007ffe0ff */
[C---:B------:R-:W-:Y:S02]  /*8900*/  IMAD R23, R70.reuse, R28, RZ ;  /* 0x0000001c46177224 */ /* 0x040fe400078e02ff */
[----:B------:R-:W-:Y:S02]  /*8910*/  IMAD R57, R70, R62, RZ ;  /* 0x0000003e46397224 */ /* 0x000fe400078e02ff */
[----:B------:R-:W-:Y:S01]  /*8920*/  IMAD R21, R2, R72, R21 ;  /* 0x0000004802157224 */ /* 0x000fe200078e0215 */
[----:B------:R-:W-:Y:S01]  /*8930*/  MOV R2, R116 ;  /* 0x0000007400027202 */ /* 0x000fe20000000f00 */
[----:B------:R-:W-:Y:S01]  /*8940*/  IMAD R62, R70, R67, RZ ;  /* 0x00000043463e7224 */ /* 0x000fe200078e02ff */
[----:B------:R-:W-:Y:S01]  /*8950*/  I2IP.S8.S32.SAT R67, R4, R3, R5 ;  /* 0x0000000304437239 */ /* 0x000fe20000001405 */
[-C--:B------:R-:W-:Y:S01]  /*8960*/  IMAD R22, R83, R72.reuse, R22 ;  /* 0x0000004853167224 */ /* 0x080fe200078e0216 */
[----:B------:R-:W-:Y:S01]  /*8970*/  SHF.R.S32.HI R3, RZ, 0x18, R118 ;  /* 0x00000018ff037819 */ /* 0x000fe20000011476 */
[-C--:B------:R-:W-:Y:S01]  /*8980*/  IMAD R23, R0, R72.reuse, R23 ;  /* 0x0000004800177224 */ /* 0x080fe200078e0217 */
[----:B------:R-:W-:Y:S01]  /*8990*/  SHF.R.S32.HI R0, RZ, 0x18, R117 ;  /* 0x00000018ff007819 */ /* 0x000fe20000011475 */
[----:B------:R-:W-:Y:S01]  /*89a0*/  IMAD R26, R70, R31, RZ ;  /* 0x0000001f461a7224 */ /* 0x000fe200078e02ff */
[----:B------:R-:W-:Y:S01]  /*89b0*/  I2IP.S8.S32.SAT R17, R22, R21, RZ ;  /* 0x0000001516117239 */ /* 0x000fe200000014ff */
[-C--:B------:R-:W-:Y:S01]  /*89c0*/  IMAD R24, R3, R72.reuse, R24 ;  /* 0x0000004803187224 */ /* 0x080fe200078e0218 */
[----:B------:R-:W-:Y:S01]  /*89d0*/  SHF.R.S32.HI R3, RZ, 0x18, R115 ;  /* 0x00000018ff037819 */ /* 0x000fe20000011473 */
[-C--:B------:R-:W-:Y:S01]  /*89e0*/  IMAD R25, R0, R72.reuse, R25 ;  /* 0x0000004800197224 */ /* 0x080fe200078e0219 */
[----:B------:R-:W-:Y:S01]  /*89f0*/  I2IP.S8.S32.SAT R17, R20, R19, R17 ;  /* 0x0000001314117239 */ /* 0x000fe20000001411 */
[----:B------:R-:W-:Y:S01]  /*8a00*/  IMAD R28, R70, R33, RZ ;  /* 0x00000021461c7224 */ /* 0x000fe200078e02ff */
[----:B------:R-:W-:Y:S01]  /*8a10*/  SHF.R.S32.HI R4, RZ, 0x18, R114 ;  /* 0x00000018ff047819 */ /* 0x000fe20000011472 */
[-C--:B------:R-:W-:Y:S02]  /*8a20*/  IMAD R26, R85, R72.reuse, R26 ;  /* 0x00000048551a7224 */ /* 0x080fe400078e021a */
[----:B------:R-:W-:Y:S01]  /*8a30*/  IMAD R27, R2, R72, R27 ;  /* 0x00000048021b7224 */ /* 0x000fe200078e021b */
[----:B------:R-:W-:Y:S01]  /*8a40*/  MOV R2, R110 ;  /* 0x0000006e00027202 */ /* 0x000fe20000000f00 */
[----:B------:R-:W-:Y:S01]  /*8a50*/  IMAD R28, R3, R72, R28 ;  /* 0x00000048031c7224 */ /* 0x000fe200078e021c */
[----:B------:R-:W-:Y:S01]  /*8a60*/  I2IP.S8.S32.SAT R18, R26, R25, RZ ;  /* 0x000000191a127239 */ /* 0x000fe200000014ff */
[----:B------:R-:W-:Y:S01]  /*8a70*/  IMAD R31, R70, R36, RZ ;  /* 0x00000024461f7224 */ /* 0x000fe200078e02ff */
[----:B------:R-:W-:Y:S01]  /*8a80*/  SHF.R.S32.HI R3, RZ, 0x18, R112 ;  /* 0x00000018ff037819 */ /* 0x000fe20000011470 */
[-C--:B------:R-:W-:Y:S01]  /*8a90*/  IMAD R29, R4, R72.reuse, R29 ;  /* 0x00000048041d7224 */ /* 0x080fe200078e021d */
[----:B------:R-:W-:Y:S01]  /*8aa0*/  I2IP.S8.S32.SAT R18, R24, R23, R18 ;  /* 0x0000001718127239 */ /* 0x000fe20000001412 */
[----:B------:R-:W-:Y:S01]  /*8ab0*/  IMAD.MOV.U32 R0, RZ, RZ, R113 ;  /* 0x000000ffff007224 */ /* 0x000fe200078e0071 */
[----:B------:R-:W-:Y:S01]  /*8ac0*/  SHF.R.S32.HI R4, RZ, 0x18, R108 ;  /* 0x00000018ff047819 */ /* 0x000fe2000001146c */
[-C--:B------:R-:W-:Y:S02]  /*8ad0*/  IMAD R30, R87, R72.reuse, R30 ;  /* 0x00000048571e7224 */ /* 0x080fe400078e021e */
[----:B------:R-:W-:Y:S01]  /*8ae0*/  IMAD R31, R0, R72, R31 ;  /* 0x00000048001f7224 */ /* 0x000fe200078e021f */
        /* <DEDUP_REMOVED lines=8> */
[----:B------:R-:W-:Y:S01]  /*8b70*/  MOV R0, R107 ;  /* 0x0000006b00007202 */ /* 0x000fe20000000f00 */
[-C--:B------:R-:W-:Y:S02]  /*8b80*/  IMAD R34, R89, R72.reuse, R34 ;  /* 0x0000004859227224 */ /* 0x080fe400078e0222 */
[-C--:B------:R-:W-:Y:S01]  /*8b90*/  IMAD R35, R2, R72.reuse, R35 ;  /* 0x0000004802237224 */ /* 0x080fe200078e0223 */
[----:B------:R-:W-:Y:S01]  /*8ba0*/  MOV R2, R101 ;  /* 0x0000006500027202 */ /* 0x000fe20000000f00 */
[----:B------:R-:W-:Y:S01]  /*8bb0*/  IMAD R38, R70, R43, RZ ;  /* 0x0000002b46267224 */ /* 0x000fe200078e02ff */
[----:B------:R-:W-:Y:S01]  /*8bc0*/  I2IP.S8.S32.SAT R33, R34, R33, RZ ;  /* 0x0000002122217239 */ /* 0x000fe200000014ff */
[-C--:B------:R-:W-:Y:S01]  /*8bd0*/  IMAD R36, R3, R72.reuse, R36 ;  /* 0x0000004803247224 */ /* 0x080fe200078e0224 */
[----:B------:R-:W-:Y:S01]  /*8be0*/  SHF.R.S32.HI R3, RZ, 0x18, R105 ;  /* 0x00000018ff037819 */ /* 0x000fe20000011469 */
[-C--:B------:R-:W-:Y:S01]  /*8bf0*/  IMAD R37, R4, R72.reuse, R37 ;  /* 0x0000004804257224 */ /* 0x080fe200078e0225 */
[----:B------:R-:W-:Y:S01]  /*8c00*/  I2IP.S8.S32.SAT R32, R32, R31, R33 ;  /* 0x0000001f20207239 */ /* 0x000fe20000001421 */
        /* <DEDUP_REMOVED lines=8> */
[----:B------:R-:W-:Y:S01]  /*8c90*/  IMAD R43, R70, R48, RZ ;  /* 0x00000030462b7224 */ /* 0x000fe200078e02ff */
[----:B------:R-:W-:Y:S01]  /*8ca0*/  I2IP.S8.S32.SAT R33, R36, R35, R37 ;  /* 0x0000002324217239 */ /* 0x000fe20000001425 */
[----:B------:R-:W-:Y:S01]  /*8cb0*/  IMAD R41, R0, R72, R41 ;  /* 0x0000004800297224 */ /* 0x000fe200078e0229 */
[----:B------:R-:W-:Y:S01]  /*8cc0*/  MOV R0, R106 ;  /* 0x0000006a00007202 */ /* 0x000fe20000000f00 */
[-C--:B------:R-:W-:Y:S02]  /*8cd0*/  IMAD R42, R93, R72.reuse, R42 ;  /* 0x000000485d2a7224 */ /* 0x080fe400078e022a */
        /* <DEDUP_REMOVED lines=11> */
[-C--:B------:R-:W-:Y:S02]  /*8d90*/  IMAD R47, R0, R72.reuse, R47 ;  /* 0x00000048002f7224 */ /* 0x080fe400078e022f */
[----:B------:R-:W-:Y:S01]  /*8da0*/  IMAD R48, R3, R72, R48 ;  /* 0x0000004803307224 */ /* 0x000fe200078e0230 */
[----:B------:R-:W-:Y:S01]  /*8db0*/  SHF.R.S32.HI R3, RZ, 0x18, R90 ;  /* 0x00000018ff037819 */ /* 0x000fe2000001145a */
[----:B------:R-:W-:Y:S01]  /*8dc0*/  IMAD R51, R70, R56, RZ ;  /* 0x0000003846337224 */ /* 0x000fe200078e02ff */
[----:B------:R-:W-:Y:S01]  /*8dd0*/  I2IP.S8.S32.SAT R35, R46, R45, RZ ;  /* 0x0000002d2e237239 */ /* 0x000fe200000014ff */
[-C--:B------:R-:W-:Y:S01]  /*8de0*/  IMAD R49, R2, R72.reuse, R49 ;  /* 0x0000004802317224 */ /* 0x080fe200078e0231 */
[----:B------:R-:W-:Y:S01]  /*8df0*/  SHF.R.S32.HI R2, RZ, 0x18, R88 ;  /* 0x00000018ff027819 */ /* 0x000fe20000011458 */
[----:B------:R-:W-:Y:S01]  /*8e00*/  IMAD.MOV.U32 R0, RZ, RZ, R92 ;  /* 0x000000ffff007224 */ /* 0x000fe200078e005c */
[----:B------:R-:W-:Y:S01]  /*8e10*/  I2IP.S8.S32.SAT R35, R44, R43, R35 ;  /* 0x0000002b2c237239 */ /* 0x000fe20000001423 */
[-C--:B------:R-:W-:Y:S02]  /*8e20*/  IMAD R50, R73, R72.reuse, R50 ;  /* 0x0000004849327224 */ /* 0x080fe400078e0232 */
[----:B------:R-:W-:Y:S01]  /*8e30*/  IMAD R51, R0, R72, R51 ;  /* 0x0000004800337224 */ /* 0x000fe200078e0233 */
[----:B------:R-:W-:Y:S01]  /*8e40*/  MOV R0, R86 ;  /* 0x0000005600007202 */ /* 0x000fe20000000f00 */
[----:B------:R-:W-:Y:S01]  /*8e50*/  IMAD R53, R70, R58, RZ ;  /* 0x0000003a46357224 */ /* 0x000fe200078e02ff */
[----:B------:R-:W-:Y:S01]  /*8e60*/  I2IP.S8.S32.SAT R49, R50, R49, RZ ;  /* 0x0000003132317239 */ /* 0x000fe200000014ff */
[-C--:B------:R-:W-:Y:S01]  /*8e70*/  IMAD R52, R3, R72.reuse, R52 ;  /* 0x0000004803347224 */ /* 0x080fe200078e0234 */
[----:B------:R-:W-:Y:S01]  /*8e80*/  SHF.R.S32.HI R3, RZ, 0x18, R84 ;  /* 0x00000018ff037819 */ /* 0x000fe20000011454 */
[----:B------:R-:W-:Y:S01]  /*8e90*/  IMAD R53, R2, R72, R53 ;  /* 0x0000004802357224 */ /* 0x000fe200078e0235 */
[----:B------:R-:W-:Y:S01]  /*8ea0*/  MOV R2, R80 ;  /* 0x0000005000027202 */ /* 0x000fe20000000f00 */
[----:B------:R-:W-:Y:S01]  /*8eb0*/  IMAD.SHL.U32 R82, R98, 0x100, RZ ;  /* 0x0000010062527824 */ /* 0x000fe200078e00ff */
[----:B------:R-:W-:Y:S01]  /*8ec0*/  I2IP.S8.S32.SAT R48, R48, R47, R49 ;  /* 0x0000002f30307239 */ /* 0x000fe20000001431 */
[----:B------:R-:W-:Y:S02]  /*8ed0*/  IMAD R54, R75, R72, R54 ;  /* 0x000000484b367224 */ /* 0x000fe400078e0236 */
[C---:B------:R-:W-:Y:S02]  /*8ee0*/  IMAD R56, R70.reuse, R61, RZ ;  /* 0x0000003d46387224 */ /* 0x040fe400078e02ff */
[----:B------:R-:W-:Y:S01]  /*8ef0*/  IMAD R61, R70, R66, RZ ;  /* 0x00000042463d7224 */ /* 0x000fe200078e02ff */
[----:B------:R-:W-:Y:S01]  /*8f00*/  I2IP.S8.S32.SAT R66, R13, R12, R14 ;  /* 0x0000000c0d427239 */ /* 0x000fe2000000140e */
[-C--:B------:R-:W-:Y:S01]  /*8f10*/  IMAD R55, R0, R72.reuse, R55 ;  /* 0x0000004800377224 */ /* 0x080fe200078e0237 */
[----:B------:R-:W-:Y:S01]  /*8f20*/  SHF.R.S32.HI R0, RZ, 0x18, R82 ;  /* 0x00000018ff007819 */ /* 0x000fe20000011452 */
[-C--:B------:R-:W-:Y:S01]  /*8f30*/  IMAD R56, R3, R72.reuse, R56 ;  /* 0x0000004803387224 */ /* 0x080fe200078e0238 */
[----:B------:R-:W-:Y:S01]  /*8f40*/  I2IP.S8.S32.SAT R49, R54, R53, RZ ;  /* 0x0000003536317239 */ /* 0x000fe200000014ff */
[----:B------:R1:W-:Y:S01]  /*8f50*/  STS.128 [R135+UR44+0x6200], R64 ;  /* 0x0062004087007988 */ /* 0x0003e20008000c2c */
[----:B------:R-:W-:Y:S01]  /*8f60*/  IMAD R58, R70, R63, RZ ;  /* 0x0000003f463a7224 */ /* 0x000fe200078e02ff */
[----:B------:R-:W-:Y:S01]  /*8f70*/  SHF.R.S32.HI R3, RZ, 0x18, R76 ;  /* 0x00000018ff037819 */ /* 0x000fe2000001144c */
[-C--:B------:R-:W-:Y:S01]  /*8f80*/  IMAD R57, R0, R72.reuse, R57 ;  /* 0x0000004800397224 */ /* 0x080fe200078e0239 */
[----:B------:R-:W-:Y:S01]  /*8f90*/  I2IP.S8.S32.SAT R49, R52, R51, R49 ;  /* 0x0000003334317239 */ /* 0x000fe20000001431 */
[-C--:B------:R-:W-:Y:S02]  /*8fa0*/  IMAD R58, R97, R72.reuse, R58 ;  /* 0x00000048613a7224 */ /* 0x080fe400078e023a */
[-C--:B------:R-:W-:Y:S01]  /*8fb0*/  IMAD R59, R2, R72.reuse, R59 ;  /* 0x00000048023b7224 */ /* 0x080fe200078e023b */
[----:B------:R1:W-:Y:S01]  /*8fc0*/  STS.128 [R159+0x6200], R16 ;  /* 0x006200109f007388 */ /* 0x0003e20000000c00 */
[-C--:B------:R-:W-:Y:S01]  /*8fd0*/  IMAD R60, R3, R72.reuse, R60 ;  /* 0x00000048033c7224 */ /* 0x080fe200078e023c */
[----:B------:R-:W-:Y:S01]  /*8fe0*/  I2IP.S8.S32.SAT R50, R58, R57, RZ ;  /* 0x000000393a327239 */ /* 0x000fe200000014ff */
[-C--:B------:R-:W-:Y:S02]  /*8ff0*/  IMAD R61, R4, R72.reuse, R61 ;  /* 0x00000048043d7224 */ /* 0x080fe400078e023d */
[----:B------:R-:W-:Y:S01]  /*9000*/  IMAD R62, R99, R72, R62 ;  /* 0x00000048633e7224 */ /* 0x000fe200078e023e */
[----:B------:R-:W-:Y:S02]  /*9010*/  I2IP.S8.S32.SAT R50, R56, R55, R50 ;  /* 0x0000003738327239 */ /* 0x000fe40000001432 */
[----:B------:R1:W-:Y:S02]  /*9020*/  STS.128 [R158+0x6200], R32 ;  /* 0x006200209e007388 */ /* 0x0003e40000000c00 */
        /* <DEDUP_REMOVED lines=12> */
[----:B------:R-:W-:Y:S02]  /*90f0*/  UIADD3 UR9, UPT, UPT, UR49, 0x40, URZ ;  /* 0x0000004031097890 */ /* 0x000fe4000fffe0ff */
[----:B------:R-:W-:Y:S01]  /*9100*/  UIADD3 UR8, UPT, UPT, UR44, 0x6200, URZ ;  /* 0x000062002c087890 */ /* 0x000fe2000fffe0ff */
[----:B------:R-:W-:Y:S01]  /*9110*/  UMOV UR10, UR50 ;  /* 0x00000032000a7c82 */ /* 0x000fe20008000000 */
[----:B------:R-:W-:Y:S01]  /*9120*/  UMOV UR11, UR36 ;  /* 0x00000024000b7c82 */ /* 0x000fe20008000000 */
[----:B--2---:R-:W-:Y:S04]  /*9130*/  UIADD3 UR4, UP0, UPT, UR6, 0x680, URZ ;  /* 0x0000068006047890 */ /* 0x004fe8000ff1e0ff */
[----:B------:R-:W-:Y:S09]  /*9140*/  UIADD3.X UR5, UPT, UPT, URZ, UR7, URZ, UP0, !UPT ;  /* 0x00000007ff057290 */ /* 0x000ff200087fe4ff */
[----:B------:R2:W-:Y:S01]  /*9150*/  UTMASTG.3D [UR8], [UR4] ;  /* 0x00000008040073b5 */ /* 0x0005e20008010000 */
[----:B------:R0:W-:Y:S01]  /*9160*/  UTMACMDFLUSH ;  /* 0x00000000000079b7 */ /* 0x0001e20000000000 */
[----:B--2---:R-:W-:Y:S04]  /*9170*/  DEPBAR.LE SB0, 0x1 ;  /* 0x000080400000791a */ /* 0x004fe80000000000 */
.L_x_125:
[----:B------:R-:W-:Y:S05]  /*9180*/  BSYNC.RECONVERGENT B0 ;  /* 0x0000000000007941 */ /* 0x000fea0003800200 */
.L_x_124:
[----:B------:R-:W-:Y:S01]  /*9190*/  BAR.SYNC.DEFER_BLOCKING 0x1, 0x80 ;  /* 0x0042000000007b1d */ /* 0x000fe20000010000 */
[----:B------:R-:W-:Y:S01]  /*91a0*/  ISETP.NE.AND P0, PT, R147, 0x2, PT ;  /* 0x000000029300780c */ /* 0x000fe20003f05270 */
[----:B------:R-:W-:Y:S01]  /*91b0*/  UISETP.NE.AND UP0, UPT, UR45, URZ, UPT ;  /* 0x000000ff2d00728c */ /* 0x000fe2000bf05270 */
[C---:B------:R-:W-:Y:S01]  /*91c0*/  ISETP.NE.AND P1, PT, R68.reuse, 0x4, PT ;  /* 0x000000044400780c */ /* 0x040fe20003f25270 */
[----:B------:R-:W-:Y:S01]  /*91d0*/  UIADD3 UR20, UPT, UPT, UR37, UR61, URZ ;  /* 0x0000003d25147290 */ /* 0x000fe2000fffe0ff */
[----:B------:R-:W-:Y:S01]  /*91e0*/  SEL R2, RZ, 0x1, P0 ;  /* 0x00000001ff027807 */ /* 0x000fe20000000000 */
[----:B------:R-:W-:Y:S01]  /*91f0*/  UIADD3 UR16, UPT, UPT, UR38, UR62, URZ ;  /* 0x0000003e26107290 */ /* 0x000fe2000fffe0ff */
[----:B------:R-:W-:Y:S02]  /*9200*/  SEL R0, RZ, 0x1, P1 ;  /* 0x00000001ff007807 */ /* 0x000fe40000800000 */
[----:B------:R-:W-:Y:S02]  /*9210*/  LOP3.LUT R149, R149, R2, RZ, 0x3c, !PT ;  /* 0x0000000295957212 */ /* 0x000fe400078e3cff */
[----:B------:R-:W-:Y:S02]  /*9220*/  LOP3.LUT R151, R151, R0, RZ, 0x3c, !PT ;  /* 0x0000000097977212 */ /* 0x000fe400078e3cff */
[----:B------:R-:W-:Y:S02]  /*9230*/  SEL R147, R147, RZ, P0 ;  /* 0x000000ff93937207 */ /* 0x000fe40000000000 */
[----:B------:R-:W-:Y:S01]  /*9240*/  SEL R68, R68, RZ, P1 ;  /* 0x000000ff44447207 */ /* 0x000fe20000800000 */
[----:B------:R-:W-:Y:S01]  /*9250*/  UMOV UR36, UR59 ;  /* 0x0000003b00247c82 */ /* 0x000fe20008000000 */
[----:B------:R-:W-:Y:S05]  /*9260*/  BRA.U UP0, `(.L_x_126) ;  /* 0xffffffc500407547 */ /* 0x000fea000b83ffff */
[----:B------:R-:W-:Y:S05]  /*9270*/  EXIT ;  /* 0x000000000000794d */ /* 0x000fea0003800000 */
.L_x_24:
[----:B---3--:R3:W4:Y:S02]  /*9280*/  SYNCS.PHASECHK.TRANS64.TRYWAIT P0, [R3+URZ+0x120], R2 ;  /* 0x00012002030075a7 */ /* 0x00872400080011ff */
[----:B----4-:R-:W-:Y:S05]  /*9290*/  @!P0 NANOSLEEP.SYNCS 0x989680 ;  /* 0x009896800000895d */ /* 0x010fea0003900000 */
[----:B------:R-:W4:Y:S02]  /*92a0*/  @!P0 SYNCS.PHASECHK.TRANS64 P0, [R3+URZ+0x120], R2 ;  /* 0x00012002030085a7 */ /* 0x000f2400080010ff */
[----:B----4-:R-:W-:Y:S05]  /*92b0*/  @!P0 BRA `(.L_x_24) ;  /* 0xfffffffc00f08947 */ /* 0x010fea000383ffff */
[----:B------:R-:W-:Y:S05]  /*92c0*/  BRA `(.L_x_127) ;  /* 0xffffff8800007947 */ /* 0x000fea000383ffff */
.L_x_27:
[----:B--2---:R-:W-:-:S07]  /*92d0*/  MOV R0, UR33 ;  /* 0x0000002100007c02 */ /* 0x004fce0008000f00 */
.L_x_128:
[----:B--2---:R2:W3:Y:S02]  /*92e0*/  SYNCS.PHASECHK.TRANS64.TRYWAIT P0, [R0+URZ+0x40], R3 ;  /* 0x00004003000075a7 */ /* 0x0044e400080011ff */
[----:B---3--:R-:W-:Y:S05]  /*92f0*/  @!P0 NANOSLEEP.SYNCS 0x989680 ;  /* 0x009896800000895d */ /* 0x008fea0003900000 */
[----:B------:R-:W3:Y:S02]  /*9300*/  @!P0 SYNCS.PHASECHK.TRANS64 P0, [R0+URZ+0x40], R3 ;  /* 0x00004003000085a7 */ /* 0x000ee400080010ff */
[----:B---3--:R-:W-:Y:S05]  /*9310*/  @!P0 BRA `(.L_x_128) ;  /* 0xfffffffc00f08947 */ /* 0x008fea000383ffff */
[----:B------:R-:W-:Y:S05]  /*9320*/  BRA `(.L_x_26) ;  /* 0xffffff8800587947 */ /* 0x000fea000383ffff */
.L_x_34:
[----:B-1----:R-:W-:-:S07]  /*9330*/  MOV R0, UR17 ;  /* 0x0000001100007c02 */ /* 0x002fce0008000f00 */
.L_x_129:
[----:B-1----:R1:W2:Y:S02]  /*9340*/  SYNCS.PHASECHK.TRANS64.TRYWAIT P0, [R0+URZ+0x40], R3 ;  /* 0x00004003000075a7 */ /* 0x0022a400080011ff */
[----:B--2---:R-:W-:Y:S05]  /*9350*/  @!P0 NANOSLEEP.SYNCS 0x989680 ;  /* 0x009896800000895d */ /* 0x004fea0003900000 */
[----:B------:R-:W2:Y:S02]  /*9360*/  @!P0 SYNCS.PHASECHK.TRANS64 P0, [R0+URZ+0x40], R3 ;  /* 0x00004003000085a7 */ /* 0x000ea400080010ff */
[----:B--2---:R-:W-:Y:S05]  /*9370*/  @!P0 BRA `(.L_x_129) ;  /* 0xfffffffc00f08947 */ /* 0x004fea000383ffff */
[----:B------:R-:W-:Y:S05]  /*9380*/  BRA `(.L_x_33) ;  /* 0xffffff8c00187947 */ /* 0x000fea000383ffff */
.L_x_39:
[----:B-1----:R1:W2:Y:S02]  /*9390*/  SYNCS.PHASECHK.TRANS64.TRYWAIT P0, [R3+URZ+0xb0], R0 ;  /* 0x0000b000030075a7 */ /* 0x0022a400080011ff */
[----:B--2---:R-:W-:Y:S05]  /*93a0*/  @!P0 NANOSLEEP.SYNCS 0x989680 ;  /* 0x009896800000895d */ /* 0x004fea0003900000 */
[----:B------:R-:W2:Y:S02]  /*93b0*/  @!P0 SYNCS.PHASECHK.TRANS64 P0, [R3+URZ+0xb0], R0 ;  /* 0x0000b000030085a7 */ /* 0x000ea400080010ff */
[----:B--2---:R-:W-:Y:S05]  /*93c0*/  @!P0 BRA `(.L_x_39) ;  /* 0xfffffffc00f08947 */ /* 0x004fea000383ffff */
[----:B------:R-:W-:Y:S05]  /*93d0*/  BRA `(.L_x_130) ;  /* 0xffffff8c00c07947 */ /* 0x000fea000383ffff */
.L_x_43:
[----:B-1----:R-:W-:-:S07]  /*93e0*/  MOV R0, UR4 ;  /* 0x0000000400007c02 */ /* 0x002fce0008000f00 */
.L_x_131:
[----:B-1----:R1:W2:Y:S02]  /*93f0*/  SYNCS.PHASECHK.TRANS64.TRYWAIT P0, [R0+URZ], R3 ;  /* 0x00000003000075a7 */ /* 0x0022a400080011ff */
[----:B--2---:R-:W-:Y:S05]  /*9400*/  @!P0 NANOSLEEP.SYNCS 0x989680 ;  /* 0x009896800000895d */ /* 0x004fea0003900000 */
[----:B------:R-:W2:Y:S02]  /*9410*/  @!P0 SYNCS.PHASECHK.TRANS64 P0, [R0+URZ], R3 ;  /* 0x00000003000085a7 */ /* 0x000ea400080010ff */
[----:B--2---:R-:W-:Y:S05]  /*9420*/  @!P0 BRA `(.L_x_131) ;  /* 0xfffffffc00f08947 */ /* 0x004fea000383ffff */
[----:B------:R-:W-:Y:S05]  /*9430*/  BRA `(.L_x_132) ;  /* 0xffffff9400647947 */ /* 0x000fea000383ffff */
.L_x_44:
[----:B------:R-:W-:-:S07]  /*9440*/  MOV R0, UR5 ;  /* 0x0000000500007c02 */ /* 0x000fce0008000f00 */
.L_x_133:
[----:B-1----:R1:W2:Y:S02]  /*9450*/  SYNCS.PHASECHK.TRANS64.TRYWAIT P0, [R0+URZ], R3 ;  /* 0x00000003000075a7 */ /* 0x0022a400080011ff */
[----:B--2---:R-:W-:Y:S05]  /*9460*/  @!P0 NANOSLEEP.SYNCS 0x989680 ;  /* 0x009896800000895d */ /* 0x004fea0003900000 */
[----:B------:R-:W2:Y:S02]  /*9470*/  @!P0 SYNCS.PHASECHK.TRANS64 P0, [R0+URZ], R3 ;  /* 0x00000003000085a7 */ /* 0x000ea400080010ff */
[----:B--2---:R-:W-:Y:S05]  /*9480*/  @!P0 BRA `(.L_x_133) ;  /* 0xfffffffc00f08947 */ /* 0x004fea000383ffff */
[----:B------:R-:W-:Y:S05]  /*9490*/  BRA `(.L_x_134) ;  /* 0xffffff9400707947 */ /* 0x000fea000383ffff */
.L_x_45:
[----:B------:R-:W-:-:S07]  /*94a0*/  MOV R0, UR5 ;  /* 0x0000000500007c02 */ /* 0x000fce0008000f00 */
.L_x_135:
[----:B-1----:R1:W2:Y:S02]  /*94b0*/  SYNCS.PHASECHK.TRANS64.TRYWAIT P0, [R0+URZ], R3 ;  /* 0x00000003000075a7 */ /* 0x0022a400080011ff */
[----:B--2---:R-:W-:Y:S05]  /*94c0*/  @!P0 NANOSLEEP.SYNCS 0x989680 ;  /* 0x009896800000895d */ /* 0x004fea0003900000 */
[----:B------:R-:W2:Y:S02]  /*94d0*/  @!P0 SYNCS.PHASECHK.TRANS64 P0, [R0+URZ], R3 ;  /* 0x00000003000085a7 */ /* 0x000ea400080010ff */
[----:B--2---:R-:W-:Y:S05]  /*94e0*/  @!P0 BRA `(.L_x_135) ;  /* 0xfffffffc00f08947 */ /* 0x004fea000383ffff */
[----:B------:R-:W-:Y:S05]  /*94f0*/  BRA `(.L_x_136) ;  /* 0xffffff94007c7947 */ /* 0x000fea000383ffff */
.L_x_46:
[----:B------:R-:W-:-:S07]  /*9500*/  MOV R0, UR5 ;  /* 0x0000000500007c02 */ /* 0x000fce0008000f00 */
.L_x_137:
[----:B-1----:R1:W2:Y:S02]  /*9510*/  SYNCS.PHASECHK.TRANS64.TRYWAIT P0, [R0+URZ], R3 ;  /* 0x00000003000075a7 */ /* 0x0022a400080011ff */
[----:B--2---:R-:W-:Y:S05]  /*9520*/  @!P0 NANOSLEEP.SYNCS 0x989680 ;  /* 0x009896800000895d */ /* 0x004fea0003900000 */
[----:B------:R-:W2:Y:S02]  /*9530*/  @!P0 SYNCS.PHASECHK.TRANS64 P0, [R0+URZ], R3 ;  /* 0x00000003000085a7 */ /* 0x000ea400080010ff */
[----:B--2---:R-:W-:Y:S05]  /*9540*/  @!P0 BRA `(.L_x_137) ;  /* 0xfffffffc00f08947 */ /* 0x004fea000383ffff */
[----:B------:R-:W-:Y:S05]  /*9550*/  BRA `(.L_x_138) ;  /* 0xffffff9400887947 */ /* 0x000fea000383ffff */
.L_x_47:
[----:B------:R-:W-:-:S07]  /*9560*/  MOV R0, UR5 ;  /* 0x0000000500007c02 */ /* 0x000fce0008000f00 */
.L_x_139:
[----:B-1----:R1:W2:Y:S02]  /*9570*/  SYNCS.PHASECHK.TRANS64.TRYWAIT P0, [R0+URZ], R3 ;  /* 0x00000003000075a7 */ /* 0x0022a400080011ff */
[----:B--2---:R-:W-:Y:S05]  /*9580*/  @!P0 NANOSLEEP.SYNCS 0x989680 ;  /* 0x009896800000895d */ /* 0x004fea0003900000 */
[----:B------:R-:W2:Y:S02]  /*9590*/  @!P0 SYNCS.PHASECHK.TRANS64 P0, [R0+URZ], R3 ;  /* 0x00000003000085a7 */ /* 0x000ea400080010ff */
[----:B--2---:R-:W-:Y:S05]  /*95a0*/  @!P0 BRA `(.L_x_139) ;  /* 0xfffffffc00f08947 */ /* 0x004fea000383ffff */
[----:B------:R-:W-:Y:S05]  /*95b0*/  BRA `(.L_x_140) ;  /* 0xffffff9400947947 */ /* 0x000fea000383ffff */
.L_x_48:
[----:B------:R-:W-:-:S07]  /*95c0*/  MOV R0, UR5 ;  /* 0x0000000500007c02 */ /* 0x000fce0008000f00 */
.L_x_141:
[----:B-1----:R1:W2:Y:S02]  /*95d0*/  SYNCS.PHASECHK.TRANS64.TRYWAIT P0, [R0+URZ], R3 ;  /* 0x00000003000075a7 */ /* 0x0022a400080011ff */
[----:B--2---:R-:W-:Y:S05]  /*95e0*/  @!P0 NANOSLEEP.SYNCS 0x989680 ;  /* 0x009896800000895d */ /* 0x004fea0003900000 */
[----:B------:R-:W2:Y:S02]  /*95f0*/  @!P0 SYNCS.PHASECHK.TRANS64 P0, [R0+URZ], R3 ;  /* 0x00000003000085a7 */ /* 0x000ea400080010ff */
[----:B--2---:R-:W-:Y:S05]  /*9600*/  @!P0 BRA `(.L_x_141) ;  /* 0xfffffffc00f08947 */ /* 0x004fea000383ffff */
[----:B------:R-:W-:Y:S05]  /*9610*/  BRA `(.L_x_142) ;  /* 0xffffff9400a07947 */ /* 0x000fea000383ffff */
.L_x_49:
[----:B------:R-:W-:-:S07]  /*9620*/  MOV R0, UR5 ;  /* 0x0000000500007c02 */ /* 0x000fce0008000f00 */
.L_x_143:
[----:B-1----:R1:W2:Y:S02]  /*9630*/  SYNCS.PHASECHK.TRANS64.TRYWAIT P0, [R0+URZ], R3 ;  /* 0x00000003000075a7 */ /* 0x0022a400080011ff */
[----:B--2---:R-:W-:Y:S05]  /*9640*/  @!P0 NANOSLEEP.SYNCS 0x989680 ;  /* 0x009896800000895d */ /* 0x004fea0003900000 */
[----:B------:R-:W2:Y:S02]  /*9650*/  @!P0 SYNCS.PHASECHK.TRANS64 P0, [R0+URZ], R3 ;  /* 0x00000003000085a7 */ /* 0x000ea400080010ff */
[----:B--2---:R-:W-:Y:S05]  /*9660*/  @!P0 BRA `(.L_x_143) ;  /* 0xfffffffc00f08947 */ /* 0x004fea000383ffff */
[----:B------:R-:W-:Y:S05]  /*9670*/  BRA `(.L_x_144) ;  /* 0xffffff9400ac7947 */ /* 0x000fea000383ffff */
.L_x_52:
[----:B--2---:R2:W3:Y:S02]  /*9680*/  SYNCS.PHASECHK.TRANS64.TRYWAIT P0, [R2+URZ+0x110], R5 ;  /* 0x00011005020075a7 */ /* 0x0044e400080011ff */
[----:B---3--:R-:W-:Y:S05]  /*9690*/  @!P0 NANOSLEEP.SYNCS 0x989680 ;  /* 0x009896800000895d */ /* 0x008fea0003900000 */
[----:B------:R-:W3:Y:S02]  /*96a0*/  @!P0 SYNCS.PHASECHK.TRANS64 P0, [R2+URZ+0x110], R5 ;  /* 0x00011005020085a7 */ /* 0x000ee400080010ff */
[----:B---3--:R-:W-:Y:S05]  /*96b0*/  @!P0 BRA `(.L_x_52) ;  /* 0xfffffffc00f08947 */ /* 0x008fea000383ffff */
[----:B------:R-:W-:Y:S05]  /*96c0*/  BRA `(.L_x_145) ;  /* 0xffffff9800087947 */ /* 0x000fea000383ffff */
.L_x_53:
[----:B------:R-:W-:-:S07]  /*96d0*/  MOV R2, UR4 ;  /* 0x0000000400027c02 */ /* 0x000fce0008000f00 */
.L_x_146:
[----:B--2---:R2:W3:Y:S02]  /*96e0*/  SYNCS.PHASECHK.TRANS64.TRYWAIT P0, [R2+URZ+0xc0], R5 ;  /* 0x0000c005020075a7 */ /* 0x0044e400080011ff */
[----:B---3--:R-:W-:Y:S05]  /*96f0*/  @!P0 NANOSLEEP.SYNCS 0x989680 ;  /* 0x009896800000895d */ /* 0x008fea0003900000 */
[----:B------:R-:W3:Y:S02]  /*9700*/  @!P0 SYNCS.PHASECHK.TRANS64 P0, [R2+URZ+0xc0], R5 ;  /* 0x0000c005020085a7 */ /* 0x000ee400080010ff */
[----:B---3--:R-:W-:Y:S05]  /*9710*/  @!P0 BRA `(.L_x_146) ;  /* 0xfffffffc00f08947 */ /* 0x008fea000383ffff */
[----:B------:R-:W-:Y:S05]  /*9720*/  BRA `(.L_x_147) ;  /* 0xffffff9800187947 */ /* 0x000fea000383ffff */
.L_x_54:
[----:B--2---:R2:W3:Y:S02]  /*9730*/  SYNCS.PHASECHK.TRANS64.TRYWAIT P1, [R2+URZ+0xb0], R5 ;  /* 0x0000b005020075a7 */ /* 0x0044e400080211ff */
[----:B---3--:R-:W-:Y:S05]  /*9740*/  @!P1 NANOSLEEP.SYNCS 0x989680 ;  /* 0x009896800000995d */ /* 0x008fea0003900000 */
[----:B------:R-:W3:Y:S02]  /*9750*/  @!P1 SYNCS.PHASECHK.TRANS64 P1, [R2+URZ+0xb0], R5 ;  /* 0x0000b005020095a7 */ /* 0x000ee400080210ff */
[----:B---3--:R-:W-:Y:S05]  /*9760*/  @!P1 BRA `(.L_x_54) ;  /* 0xfffffffc00f09947 */ /* 0x008fea000383ffff */
[----:B------:R-:W-:Y:S05]  /*9770*/  BRA `(.L_x_148) ;  /* 0xffffff9800487947 */ /* 0x000fea000383ffff */
.L_x_57:
[----:B------:R-:W-:-:S07]  /*9780*/  MOV R0, UR4 ;  /* 0x0000000400007c02 */ /* 0x000fce0008000f00 */
.L_x_149:
[----:B--2---:R2:W3:Y:S02]  /*9790*/  SYNCS.PHASECHK.TRANS64.TRYWAIT P0, [R0+URZ+0xc0], R3 ;  /* 0x0000c003000075a7 */ /* 0x0044e400080011ff */
[----:B---3--:R-:W-:Y:S05]  /*97a0*/  @!P0 NANOSLEEP.SYNCS 0x989680 ;  /* 0x009896800000895d */ /* 0x008fea0003900000 */
[----:B------:R-:W3:Y:S02]  /*97b0*/  @!P0 SYNCS.PHASECHK.TRANS64 P0, [R0+URZ+0xc0], R3 ;  /* 0x0000c003000085a7 */ /* 0x000ee400080010ff */
[----:B---3--:R-:W-:Y:S05]  /*97c0*/  @!P0 BRA `(.L_x_149) ;  /* 0xfffffffc00f08947 */ /* 0x008fea000383ffff */
[----:B------:R-:W-:Y:S05]  /*97d0*/  BRA `(.L_x_56) ;  /* 0xffffff98009c7947 */ /* 0x000fea000383ffff */
.L_x_66:
[----:B--2---:R-:W-:-:S04]  /*97e0*/  MOV R0, UR5 ;  /* 0x0000000500007c02 */ /* 0x004fc80008000f00 */
[----:B------:R2:W3:Y:S03]  /*97f0*/  SYNCS.PHASECHK.TRANS64.TRYWAIT P0, [R0+URZ+0x8], R7 ;  /* 0x00000807000075a7 */ /* 0x0004e600080011ff */
[----:B---3--:R-:W-:Y:S05]  /*9800*/  @!P0 NANOSLEEP.SYNCS 0x989680 ;  /* 0x009896800000895d */ /* 0x008fea0003900000 */
[----:B------:R-:W3:Y:S02]  /*9810*/  @!P0 SYNCS.PHASECHK.TRANS64 P0, [R0+URZ+0x8], R7 ;  /* 0x00000807000085a7 */ /* 0x000ee400080010ff */
[----:B---3--:R-:W-:Y:S05]  /*9820*/  @!P0 BRA `(.L_x_66) ;  /* 0xfffffffc00ec8947 */ /* 0x008fea000383ffff */
[----:B------:R-:W-:Y:S05]  /*9830*/  BRA `(.L_x_65) ;  /* 0xffffff9c00507947 */ /* 0x000fea000383ffff */
.L_x_68:
[----:B------:R-:W-:Y:S01]  /*9840*/  BSSY B0, `(.L_x_150) ;  /* 0x0000006000007945 */ /* 0x000fe20003800000 */
[----:B------:R-:W-:-:S07]  /*9850*/  MOV R15, 0xffffffff ;  /* 0xffffffff000f7802 */ /* 0x000fce0000000f00 */
[----:B-12--5:R-:W-:Y:S05]  /*9860*/  WARPSYNC.COLLECTIVE R15, `(.L_x_151) ;  /* 0x000000000f0c7348 */ /* 0x026fea0003c00000 */
[----:B------:R-:W-:Y:S02]  /*9870*/  ELECT P6, UR79, PT ;  /* 0x00000000004f782f */ /* 0x000fe400038c0000 */
[----:B------:R-:W-:Y:S01]  /*9880*/  MOV R14, UR79 ;  /* 0x0000004f000e7c02 */ /* 0x000fe20008000f00 */
[----:B-12--5:R-:W-:Y:S10]  /*9890*/  ENDCOLLECTIVE ;  /* 0x000000000000791b */ /* 0x026ff40003800000 */
.L_x_151:
[----:B------:R-:W-:Y:S05]  /*98a0*/  BSYNC B0 ;  /* 0x0000000000007941 */ /* 0x000fea0003800000 */
.L_x_150:
[----:B------:R-:W-:Y:S01]  /*98b0*/  PLOP3.LUT P0, PT, P6, PT, PT, 0x80, 0x8 ;  /* 0x000000000008781c */ /* 0x000fe2000370f070 */
[----:B------:R-:W-:-:S12]  /*98c0*/  BRA `(.L_x_152) ;  /* 0xffffff9c007c7947 */ /* 0x000fd8000383ffff */
.L_x_70:
[----:B--2---:R-:W-:-:S04]  /*98d0*/  MOV R0, UR5 ;  /* 0x0000000500007c02 */ /* 0x004fc80008000f00 */
[----:B------:R2:W3:Y:S03]  /*98e0*/  SYNCS.PHASECHK.TRANS64.TRYWAIT P0, [R0+URZ+0x8], R5 ;  /* 0x00000805000075a7 */ /* 0x0004e600080011ff */
[----:B---3--:R-:W-:Y:S05]  /*98f0*/  @!P0 NANOSLEEP.SYNCS 0x989680 ;  /* 0x009896800000895d */ /* 0x008fea0003900000 */
[----:B------:R-:W3:Y:S02]  /*9900*/  @!P0 SYNCS.PHASECHK.TRANS64 P0, [R0+URZ+0x8], R5 ;  /* 0x00000805000085a7 */ /* 0x000ee400080010ff */
[----:B---3--:R-:W-:Y:S05]  /*9910*/  @!P0 BRA `(.L_x_70) ;  /* 0xfffffffc00ec8947 */ /* 0x008fea000383ffff */
[----:B------:R-:W-:Y:S05]  /*9920*/  BRA `(.L_x_69) ;  /* 0xffffff9c00807947 */ /* 0x000fea000383ffff */
.L_x_71:
[----:B-1----:R1:W2:Y:S02]  /*9930*/  SYNCS.PHASECHK.TRANS64.TRYWAIT P0, [R0+URZ+0xb0], R5 ;  /* 0x0000b005000075a7 */ /* 0x0022a400080011ff */
[----:B--2---:R-:W-:Y:S05]  /*9940*/  @!P0 NANOSLEEP.SYNCS 0x989680 ;  /* 0x009896800000895d */ /* 0x004fea0003900000 */
[----:B------:R-:W2:Y:S02]  /*9950*/  @!P0 SYNCS.PHASECHK.TRANS64 P0, [R0+URZ+0xb0], R5 ;  /* 0x0000b005000085a7 */ /* 0x000ea400080010ff */
[----:B--2---:R-:W-:Y:S05]  /*9960*/  @!P0 BRA `(.L_x_71) ;  /* 0xfffffffc00f08947 */ /* 0x004fea000383ffff */
[----:B------:R-:W-:Y:S05]  /*9970*/  BRA `(.L_x_153) ;  /* 0xffffffa0006c7947 */ /* 0x000fea000383ffff */
.L_x_73:
[----:B------:R-:W-:-:S07]  /*9980*/  MOV R0, UR31 ;  /* 0x0000001f00007c02 */ /* 0x000fce0008000f00 */
.L_x_154:
[----:B-1----:R1:W2:Y:S02]  /*9990*/  SYNCS.PHASECHK.TRANS64.TRYWAIT P0, [R0+URZ+0xf0], R5 ;  /* 0x0000f005000075a7 */ /* 0x0022a400080011ff */
[----:B--2---:R-:W-:Y:S05]  /*99a0*/  @!P0 NANOSLEEP.SYNCS 0x989680 ;  /* 0x009896800000895d */ /* 0x004fea0003900000 */
[----:B------:R-:W2:Y:S02]  /*99b0*/  @!P0 SYNCS.PHASECHK.TRANS64 P0, [R0+URZ+0xf0], R5 ;  /* 0x0000f005000085a7 */ /* 0x000ea400080010ff */
[----:B--2---:R-:W-:Y:S05]  /*99c0*/  @!P0 BRA `(.L_x_154) ;  /* 0xfffffffc00f08947 */ /* 0x004fea000383ffff */
[----:B------:R-:W-:Y:S05]  /*99d0*/  BRA `(.L_x_155) ;  /* 0xffffffa000b87947 */ /* 0x000fea000383ffff */
.L_x_76:
[----:B------:R-:W-:Y:S07]  /*99e0*/  MOV R0, UR5 ;  /* 0x0000000500007c02 */ /* 0x000fee0008000f00 */
.L_x_156:
[----:B-1----:R1:W2:Y:S02]  /*99f0*/  SYNCS.PHASECHK.TRANS64.TRYWAIT P0, [R0+URZ], R5 ;  /* 0x00000005000075a7 */ /* 0x0022a400080011ff */
[----:B--2---:R-:W-:Y:S05]  /*9a00*/  @!P0 NANOSLEEP.SYNCS 0x989680 ;  /* 0x009896800000895d */ /* 0x004fea0003900000 */
[----:B------:R-:W2:Y:S02]  /*9a10*/  @!P0 SYNCS.PHASECHK.TRANS64 P0, [R0+URZ], R5 ;  /* 0x00000005000085a7 */ /* 0x000ea400080010ff */
[----:B--2---:R-:W-:Y:S05]  /*9a20*/  @!P0 BRA `(.L_x_156) ;  /* 0xfffffffc00f08947 */ /* 0x004fea000383ffff */
[----:B------:R-:W-:Y:S05]  /*9a30*/  BRA `(.L_x_75) ;  /* 0xffffffa000cc7947 */ /* 0x000fea000383ffff */
.L_x_80:
[----:B-1----:R-:W-:-:S07]  /*9a40*/  MOV R0, UR4 ;  /* 0x0000000400007c02 */ /* 0x002fce0008000f00 */
.L_x_157:
[----:B-1----:R1:W2:Y:S02]  /*9a50*/  SYNCS.PHASECHK.TRANS64.TRYWAIT P0, [R0+URZ], R3 ;  /* 0x00000003000075a7 */ /* 0x0022a400080011ff */
[----:B--2---:R-:W-:Y:S05]  /*9a60*/  @!P0 NANOSLEEP.SYNCS 0x989680 ;  /* 0x009896800000895d */ /* 0x004fea0003900000 */
[----:B------:R-:W2:Y:S02]  /*9a70*/  @!P0 SYNCS.PHASECHK.TRANS64 P0, [R0+URZ], R3 ;  /* 0x00000003000085a7 */ /* 0x000ea400080010ff */
[----:B--2---:R-:W-:Y:S05]  /*9a80*/  @!P0 BRA `(.L_x_157) ;  /* 0xfffffffc00f08947 */ /* 0x004fea000383ffff */
[----:B------:R-:W-:Y:S05]  /*9a90*/  BRA `(.L_x_158) ;  /* 0xffffffa400c07947 */ /* 0x000fea000383ffff */
.L_x_81:
[----:B------:R-:W-:-:S07]  /*9aa0*/  MOV R0, UR5 ;  /* 0x0000000500007c02 */ /* 0x000fce0008000f00 */
.L_x_159:
[----:B-1----:R1:W2:Y:S02]  /*9ab0*/  SYNCS.PHASECHK.TRANS64.TRYWAIT P0, [R0+URZ], R3 ;  /* 0x00000003000075a7 */ /* 0x0022a400080011ff */
[----:B--2---:R-:W-:Y:S05]  /*9ac0*/  @!P0 NANOSLEEP.SYNCS 0x989680 ;  /* 0x009896800000895d */ /* 0x004fea0003900000 */
[----:B------:R-:W2:Y:S02]  /*9ad0*/  @!P0 SYNCS.PHASECHK.TRANS64 P0, [R0+URZ], R3 ;  /* 0x00000003000085a7 */ /* 0x000ea400080010ff */
[----:B--2---:R-:W-:Y:S05]  /*9ae0*/  @!P0 BRA `(.L_x_159) ;  /* 0xfffffffc00f08947 */ /* 0x004fea000383ffff */
[----:B------:R-:W-:Y:S05]  /*9af0*/  BRA `(.L_x_160) ;  /* 0xffffffa400cc7947 */ /* 0x000fea000383ffff */
.L_x_82:
[----:B------:R-:W-:-:S07]  /*9b00*/  MOV R0, UR5 ;  /* 0x0000000500007c02 */ /* 0x000fce0008000f00 */
.L_x_161:
[----:B-1----:R1:W2:Y:S02]  /*9b10*/  SYNCS.PHASECHK.TRANS64.TRYWAIT P0, [R0+URZ], R3 ;  /* 0x00000003000075a7 */ /* 0x0022a400080011ff */
[----:B--2---:R-:W-:Y:S05]  /*9b20*/  @!P0 NANOSLEEP.SYNCS 0x989680 ;  /* 0x009896800000895d */ /* 0x004fea0003900000 */
[----:B------:R-:W2:Y:S02]  /*9b30*/  @!P0 SYNCS.PHASECHK.TRANS64 P0, [R0+URZ], R3 ;  /* 0x00000003000085a7 */ /* 0x000ea400080010ff */
[----:B--2---:R-:W-:Y:S05]  /*9b40*/  @!P0 BRA `(.L_x_161) ;  /* 0xfffffffc00f08947 */ /* 0x004fea000383ffff */
[----:B------:R-:W-:Y:S05]  /*9b50*/  BRA `(.L_x_162) ;  /* 0xffffffa400d87947 */ /* 0x000fea000383ffff */
.L_x_85:
[----:B------:R-:W-:-:S07]  /*9b60*/  MOV R0, UR26 ;  /* 0x0000001a00007c02 */ /* 0x000fce0008000f00 */
.L_x_163:
[----:B-1----:R1:W2:Y:S02]  /*9b70*/  SYNCS.PHASECHK.TRANS64.TRYWAIT P1, [R0+URZ+0x130], R3 ;  /* 0x00013003000075a7 */ /* 0x0022a400080211ff */
[----:B--2---:R-:W-:Y:S05]  /*9b80*/  @!P1 NANOSLEEP.SYNCS 0x989680 ;  /* 0x009896800000995d */ /* 0x004fea0003900000 */
[----:B------:R-:W2:Y:S02]  /*9b90*/  @!P1 SYNCS.PHASECHK.TRANS64 P1, [R0+URZ+0x130], R3 ;  /* 0x00013003000095a7 */ /* 0x000ea400080210ff */
[----:B--2---:R-:W-:Y:S05]  /*9ba0*/  @!P1 BRA `(.L_x_163) ;  /* 0xfffffffc00f09947 */ /* 0x004fea000383ffff */
[----:B------:R-:W-:Y:S05]  /*9bb0*/  BRA `(.L_x_164) ;  /* 0xffffffa800247947 */ /* 0x000fea000383ffff */
.L_x_90:
[----:B---3--:R3:W4:Y:S02]  /*9bc0*/  SYNCS.PHASECHK.TRANS64.TRYWAIT P0, [R12+URZ+0xb0], R9 ;  /* 0x0000b0090c0075a7 */ /* 0x00872400080011ff */
[----:B----4-:R-:W-:Y:S05]  /*9bd0*/  @!P0 NANOSLEEP.SYNCS 0x989680 ;  /* 0x009896800000895d */ /* 0x010fea0003900000 */
[----:B------:R-:W4:Y:S02]  /*9be0*/  @!P0 SYNCS.PHASECHK.TRANS64 P0, [R12+URZ+0xb0], R9 ;  /* 0x0000b0090c0085a7 */ /* 0x000f2400080010ff */
[----:B----4-:R-:W-:Y:S05]  /*9bf0*/  @!P0 BRA `(.L_x_90) ;  /* 0xfffffffc00f08947 */ /* 0x010fea000383ffff */
[----:B------:R-:W-:Y:S05]  /*9c00*/  BRA `(.L_x_165) ;  /* 0xffffffac00447947 */ /* 0x000fea000383ffff */
.L_x_93:
[----:B------:R-:W-:Y:S07]  /*9c10*/  MOV R0, UR21 ;  /* 0x0000001500007c02 */ /* 0x000fee0008000f00 */
.L_x_166:
[----:B-1----:R1:W3:Y:S02]  /*9c20*/  SYNCS.PHASECHK.TRANS64.TRYWAIT P2, [R0+URZ+0xa8], R11 ;  /* 0x0000a80b000075a7 */ /* 0x0022e400080411ff */
[----:B---3--:R-:W-:Y:S05]  /*9c30*/  @!P2 NANOSLEEP.SYNCS 0x989680 ;  /* 0x009896800000a95d */ /* 0x008fea0003900000 */
[----:B------:R-:W3:Y:S02]  /*9c40*/  @!P2 SYNCS.PHASECHK.TRANS64 P2, [R0+URZ+0xa8], R11 ;  /* 0x0000a80b0000a5a7 */ /* 0x000ee400080410ff */
[----:B---3--:R-:W-:Y:S05]  /*9c50*/  @!P2 BRA `(.L_x_166) ;  /* 0xfffffffc00f0a947 */ /* 0x008fea000383ffff */
[----:B------:R-:W-:Y:S05]  /*9c60*/  BRA `(.L_x_92) ;  /* 0xffffffb000ac7947 */ /* 0x000fea000383ffff */
.L_x_96:
[----:B---3--:R-:W-:Y:S07]  /*9c70*/  MOV R0, UR21 ;  /* 0x0000001500007c02 */ /* 0x008fee0008000f00 */
.L_x_167:
[----:B-1----:R1:W3:Y:S02]  /*9c80*/  SYNCS.PHASECHK.TRANS64.TRYWAIT P0, [R0+URZ+0x90], R9 ;  /* 0x00009009000075a7 */ /* 0x0022e400080011ff */
[----:B---3--:R-:W-:Y:S05]  /*9c90*/  @!P0 NANOSLEEP.SYNCS 0x989680 ;  /* 0x009896800000895d */ /* 0x008fea0003900000 */
[----:B------:R-:W3:Y:S02]  /*9ca0*/  @!P0 SYNCS.PHASECHK.TRANS64 P0, [R0+URZ+0x90], R9 ;  /* 0x00009009000085a7 */ /* 0x000ee400080010ff */
[----:B---3--:R-:W-:Y:S05]  /*9cb0*/  @!P0 BRA `(.L_x_167) ;  /* 0xfffffffc00f08947 */ /* 0x008fea000383ffff */
[----:B------:R-:W-:Y:S05]  /*9cc0*/  BRA `(.L_x_168) ;  /* 0xffffffb400087947 */ /* 0x000fea000383ffff */
.L_x_97:
[----:B------:R-:W-:Y:S07]  /*9cd0*/  MOV R0, UR21 ;  /* 0x0000001500007c02 */ /* 0x000fee0008000f00 */
.L_x_169:
[----:B-1----:R1:W3:Y:S02]  /*9ce0*/  SYNCS.PHASECHK.TRANS64.TRYWAIT P0, [R0+URZ+0x98], R9 ;  /* 0x00009809000075a7 */ /* 0x0022e400080011ff */
[----:B---3--:R-:W-:Y:S05]  /*9cf0*/  @!P0 NANOSLEEP.SYNCS 0x989680 ;  /* 0x009896800000895d */ /* 0x008fea0003900000 */
[----:B------:R-:W3:Y:S02]  /*9d00*/  @!P0 SYNCS.PHASECHK.TRANS64 P0, [R0+URZ+0x98], R9 ;  /* 0x00009809000085a7 */ /* 0x000ee400080010ff */
[----:B---3--:R-:W-:Y:S05]  /*9d10*/  @!P0 BRA `(.L_x_169) ;  /* 0xfffffffc00f08947 */ /* 0x008fea000383ffff */
[----:B------:R-:W-:Y:S05]  /*9d20*/  BRA `(.L_x_170) ;  /* 0xffffffb400447947 */ /* 0x000fea000383ffff */
.L_x_99:
[----:B------:R-:W-:-:S07]  /*9d30*/  MOV R0, UR21 ;  /* 0x0000001500007c02 */ /* 0x000fce0008000f00 */
.L_x_171:
[----:B-1----:R1:W4:Y:S02]  /*9d40*/  SYNCS.PHASECHK.TRANS64.TRYWAIT P0, [R0+URZ+0x90], R3 ;  /* 0x00009003000075a7 */ /* 0x00232400080011ff */
[----:B----4-:R-:W-:Y:S05]  /*9d50*/  @!P0 NANOSLEEP.SYNCS 0x989680 ;  /* 0x009896800000895d */ /* 0x010fea0003900000 */
[----:B------:R-:W4:Y:S02]  /*9d60*/  @!P0 SYNCS.PHASECHK.TRANS64 P0, [R0+URZ+0x90], R3 ;  /* 0x00009003000085a7 */ /* 0x000f2400080010ff */
[----:B----4-:R-:W-:Y:S05]  /*9d70*/  @!P0 BRA `(.L_x_171) ;  /* 0xfffffffc00f08947 */ /* 0x010fea000383ffff */
[----:B------:R-:W-:Y:S05]  /*9d80*/  BRA `(.L_x_172) ;  /* 0xffffffb400b47947 */ /* 0x000fea000383ffff */
.L_x_101:
[----:B--2---:R2:W4:Y:S02]  /*9d90*/  SYNCS.PHASECHK.TRANS64.TRYWAIT P0, [R3+URZ+0xb0], R0 ;  /* 0x0000b000030075a7 */ /* 0x00452400080011ff */
[----:B----4-:R-:W-:Y:S05]  /*9da0*/  @!P0 NANOSLEEP.SYNCS 0x989680 ;  /* 0x009896800000895d */ /* 0x010fea0003900000 */
[----:B------:R-:W4:Y:S02]  /*9db0*/  @!P0 SYNCS.PHASECHK.TRANS64 P0, [R3+URZ+0xb0], R0 ;  /* 0x0000b000030085a7 */ /* 0x000f2400080010ff */
[----:B----4-:R-:W-:Y:S05]  /*9dc0*/  @!P0 BRA `(.L_x_101) ;  /* 0xfffffffc00f08947 */ /* 0x010fea000383ffff */
[----:B------:R-:W-:Y:S05]  /*9dd0*/  BRA `(.L_x_173) ;  /* 0xffffffb800787947 */ /* 0x000fea000383ffff */
.L_x_112:
[----:B-1----:R1:W2:Y:S02]  /*9de0*/  SYNCS.PHASECHK.TRANS64.TRYWAIT P1, [R3+URZ+0x80], R0 ;  /* 0x00008000030075a7 */ /* 0x0022a400080211ff */
[----:B--2---:R-:W-:Y:S05]  /*9df0*/  @!P1 NANOSLEEP.SYNCS 0x989680 ;  /* 0x009896800000995d */ /* 0x004fea0003900000 */
[----:B------:R-:W2:Y:S02]  /*9e00*/  @!P1 SYNCS.PHASECHK.TRANS64 P1, [R3+URZ+0x80], R0 ;  /* 0x00008000030095a7 */ /* 0x000ea400080210ff */
[----:B--2---:R-:W-:Y:S05]  /*9e10*/  @!P1 BRA `(.L_x_112) ;  /* 0xfffffffc00f09947 */ /* 0x004fea000383ffff */
[----:B------:R-:W-:Y:S05]  /*9e20*/  BRA `(.L_x_111) ;  /* 0xffffffc400e47947 */ /* 0x000fea000383ffff */
.L_x_114:
[----:B-1----:R1:W3:Y:S02]  /*9e30*/  SYNCS.PHASECHK.TRANS64.TRYWAIT P0, [R146+URZ+0xd0], R5 ;  /* 0x0000d005920075a7 */ /* 0x0022e400080011ff */
[----:B---3--:R-:W-:Y:S05]  /*9e40*/  @!P0 NANOSLEEP.SYNCS 0x989680 ;  /* 0x009896800000895d */ /* 0x008fea0003900000 */
[----:B------:R-:W3:Y:S02]  /*9e50*/  @!P0 SYNCS.PHASECHK.TRANS64 P0, [R146+URZ+0xd0], R5 ;  /* 0x0000d005920085a7 */ /* 0x000ee400080010ff */
[----:B---3--:R-:W-:Y:S05]  /*9e60*/  @!P0 BRA `(.L_x_114) ;  /* 0xfffffffc00f08947 */ /* 0x008fea000383ffff */
[----:B------:R-:W-:Y:S05]  /*9e70*/  BRA `(.L_x_113) ;  /* 0xffffffc800407947 */ /* 0x000fea000383ffff */
.L_x_122:
[----:B--2---:R2:W3:Y:S02]  /*9e80*/  SYNCS.PHASECHK.TRANS64.TRYWAIT P0, [R114+URZ+0x80], R3 ;  /* 0x00008003720075a7 */ /* 0x0044e400080011ff */
[----:B---3--:R-:W-:Y:S05]  /*9e90*/  @!P0 NANOSLEEP.SYNCS 0x989680 ;  /* 0x009896800000895d */ /* 0x008fea0003900000 */
[----:B------:R-:W3:Y:S02]  /*9ea0*/  @!P0 SYNCS.PHASECHK.TRANS64 P0, [R114+URZ+0x80], R3 ;  /* 0x00008003720085a7 */ /* 0x000ee400080010ff */
[----:B---3--:R-:W-:Y:S05]  /*9eb0*/  @!P0 BRA `(.L_x_122) ;  /* 0xfffffffc00f08947 */ /* 0x008fea000383ffff */
[----:B------:R-:W-:Y:S05]  /*9ec0*/  BRA `(.L_x_121) ;  /* 0xffffffdc00447947 */ /* 0x000fea000383ffff */
        .weak           $__internal_0_$__cuda_sm10x_tcgen05_guardrail_trap_col_being_dealloced_not_returned_by_alloc
        .type           $__internal_0_$__cuda_sm10x_tcgen05_guardrail_trap_col_being_dealloced_not_returned_by_alloc,@function
        .size           $__internal_0_$__cuda_sm10x_tcgen05_guardrail_trap_col_being_dealloced_not_returned_by_alloc,($__internal_1_$__cuda_sm10x_tcgen05_guardrail_trap_phase_invalid_during_alloc - $__internal_0_$__cuda_sm10x_tcgen05_guardrail_trap_col_being_dealloced_not_returned_by_alloc)
$__internal_0_$__cuda_sm10x_tcgen05_guardrail_trap_col_being_dealloced_not_returned_by_alloc:
[----:B------:R-:W-:Y:S05]  /*9ed0*/  BPT.TRAP 0x1 ;  /* 0x000000040000795c */ /* 0x000fea0000300000 */
[----:B------:R-:W-:-:S04]  /*9ee0*/  HFMA2 R3, -RZ, RZ, 0, 0 ;  /* 0x00000000ff037431 */ /* 0x000fc800000001ff */
[----:B------:R-:W-:Y:S05]  /*9ef0*/  RET.REL.NODEC R2 `(_ZN7cutlass13device_kernelINS_4gemm6kernel13GemmUniversalIN4cute5tupleIJiiiiEEENS1_10collective13CollectiveMmaINS1_35MainloopSm100TmaUmmaWarpSpecializedILi8ELi2ELi4ENS5_IJNS4_1CILi2EEENSA_ILi4EEENSA_ILi1EEEEEEEENS5_IJNSA_ILi256EEENSA_ILi128EEESH_EEEaNS5_IJlSD_lEEEaSJ_NS4_8TiledMMAINS4_8MMA_AtomIJNS4_21SM100_MMA_S8_2x1SM_SSIaaiLi256ELi128ELNS4_4UMMA5MajorE0ELSO_0ELNSN_8SaturateE0EEEEEENS4_6LayoutINS5_IJSD_SD_SD_EEENS5_IJNSA_ILi0EEESU_SU_EEEEENS5_IJNS4_10UnderscoreESX_SX_EEEEENS4_28SM100_TMA_2SM_LOAD_MULTICASTENS4_14ComposedLayoutINS4_7SwizzleILi3ELi4ELi3EEENS4_18smem_ptr_flag_bitsILi8EEENSS_INS5_IJNSA_ILi8EEESH_EEENS5_IJSH_SD_EEEEEEEvNS4_8identityENS4_18SM100_TMA_2SM_LOADES1A_vS1B_EENS_8epilogue10collective18CollectiveEpilogueINS1E_23Sm100TmaWarpSpecializedILi2ELi2ELi64ELb0ELb0EEEJNS5_IJSH_SH_SH_EEENS5_IJNSS_ISH_SD_EENSS_INSA_ILi64EEESD_EEEEEaSJ_aSJ_NS1E_6fusion15FusionCallbacksIS1I_NS1O_17LinearCombinationIaiaiLNS_15FloatRoundStyleE2EEES1J_S1N_JEEENS4_5SM1004TMEM4LOAD26SM100_TMEM_LOAD_32dp32b64xENS4_13SM90_TMA_LOADENS11_INS12_ILi2ELi4ELi3EEES15_NSS_INS5_IJS16_S1L_EEENS5_IJS1L_SD_EEEEEEENS4_39AutoVectorizingCopyWithAssumedAlignmentILi128EEENS4_14SM90_TMA_STOREES23_S25_S25_EEEvvEEEEvNT_6ParamsE) ;  /* 0xffffff6002407950 */ /* 0x000fea0003c3ffff */
        .weak           $__internal_1_$__cuda_sm10x_tcgen05_guardrail_trap_phase_invalid_during_alloc
        .type           $__internal_1_$__cuda_sm10x_tcgen05_guardrail_trap_phase_invalid_during_alloc,@function
        .size           $__internal_1_$__cuda_sm10x_tcgen05_guardrail_trap_phase_invalid_during_alloc,($__internal_2_$__cuda_sm10x_tcgen05_guardrail_trap_unallocated_columns_being_dealloced - $__internal_1_$__cuda_sm10x_tcgen05_guardrail_trap_phase_invalid_during_alloc)
$__internal_1_$__cuda_sm10x_tcgen05_guardrail_trap_phase_invalid_during_alloc:
[----:B------:R-:W-:Y:S05]  /*9f00*/  BPT.TRAP 0x1 ;  /* 0x000000040000795c */ /* 0x000fea0000300000 */
[----:B------:R-:W-:-:S04]  /*9f10*/  MOV R5, 0x0 ;  /* 0x0000000000057802 */ /* 0x000fc80000000f00 */
[----:B------:R-:W-:Y:S05]  /*9f20*/  RET.REL.NODEC R4 `(_ZN7cutlass13device_kernelINS_4gemm6kernel13GemmUniversalIN4cute5tupleIJiiiiEEENS1_10collective13CollectiveMmaINS1_35MainloopSm100TmaUmmaWarpSpecializedILi8ELi2ELi4ENS5_IJNS4_1CILi2EEENSA_ILi4EEENSA_ILi1EEEEEEEENS5_IJNSA_ILi256EEENSA_ILi128EEESH_EEEaNS5_IJlSD_lEEEaSJ_NS4_8TiledMMAINS4_8MMA_AtomIJNS4_21SM100_MMA_S8_2x1SM_SSIaaiLi256ELi128ELNS4_4UMMA5MajorE0ELSO_0ELNSN_8SaturateE0EEEEEENS4_6LayoutINS5_IJSD_SD_SD_EEENS5_IJNSA_ILi0EEESU_SU_EEEEENS5_IJNS4_10UnderscoreESX_SX_EEEEENS4_28SM100_TMA_2SM_LOAD_MULTICASTENS4_14ComposedLayoutINS4_7SwizzleILi3ELi4ELi3EEENS4_18smem_ptr_flag_bitsILi8EEENSS_INS5_IJNSA_ILi8EEESH_EEENS5_IJSH_SD_EEEEEEEvNS4_8identityENS4_18SM100_TMA_2SM_LOADES1A_vS1B_EENS_8epilogue10collective18CollectiveEpilogueINS1E_23Sm100TmaWarpSpecializedILi2ELi2ELi64ELb0ELb0EEEJNS5_IJSH_SH_SH_EEENS5_IJNSS_ISH_SD_EENSS_INSA_ILi64EEESD_EEEEEaSJ_aSJ_NS1E_6fusion15FusionCallbacksIS1I_NS1O_17LinearCombinationIaiaiLNS_15FloatRoundStyleE2EEES1J_S1N_JEEENS4_5SM1004TMEM4LOAD26SM100_TMEM_LOAD_32dp32b64xENS4_13SM90_TMA_LOADENS11_INS12_ILi2ELi4ELi3EEES15_NSS_INS5_IJS16_S1L_EEENS5_IJS1L_SD_EEEEEEENS4_39AutoVectorizingCopyWithAssumedAlignmentILi128EEENS4_14SM90_TMA_STOREES23_S25_S25_EEEvvEEEEvNT_6ParamsE) ;  /* 0xffffff6004347950 */ /* 0x000fea0003c3ffff */
        .weak           $__internal_2_$__cuda_sm10x_tcgen05_guardrail_trap_unallocated_columns_being_dealloced
        .type           $__internal_2_$__cuda_sm10x_tcgen05_guardrail_trap_unallocated_columns_being_dealloced,@function
        .size           $__internal_2_$__cuda_sm10x_tcgen05_guardrail_trap_unallocated_columns_being_dealloced,(.L_x_175 - $__internal_2_$__cuda_sm10x_tcgen05_guardrail_trap_unallocated_columns_being_dealloced)
$__internal_2_$__cuda_sm10x_tcgen05_guardrail_trap_unallocated_columns_being_dealloced:
[----:B------:R-:W-:Y:S05]  /*9f30*/  BPT.TRAP 0x1 ;  /* 0x000000040000795c */ /* 0x000fea0000300000 */
[----:B------:R-:W-:-:S04]  /*9f40*/  HFMA2 R3, -RZ, RZ, 0, 0 ;  /* 0x00000000ff037431 */ /* 0x000fc800000001ff */
[----:B------:R-:W-:Y:S05]  /*9f50*/  RET.REL.NODEC R2 `(_ZN7cutlass13device_kernelINS_4gemm6kernel13GemmUniversalIN4cute5tupleIJiiiiEEENS1_10collective13CollectiveMmaINS1_35MainloopSm100TmaUmmaWarpSpecializedILi8ELi2ELi4ENS5_IJNS4_1CILi2EEENSA_ILi4EEENSA_ILi1EEEEEEEENS5_IJNSA_ILi256EEENSA_ILi128EEESH_EEEaNS5_IJlSD_lEEEaSJ_NS4_8TiledMMAINS4_8MMA_AtomIJNS4_21SM100_MMA_S8_2x1SM_SSIaaiLi256ELi128ELNS4_4UMMA5MajorE0ELSO_0ELNSN_8SaturateE0EEEEEENS4_6LayoutINS5_IJSD_SD_SD_EEENS5_IJNSA_ILi0EEESU_SU_EEEEENS5_IJNS4_10UnderscoreESX_SX_EEEEENS4_28SM100_TMA_2SM_LOAD_MULTICASTENS4_14ComposedLayoutINS4_7SwizzleILi3ELi4ELi3EEENS4_18smem_ptr_flag_bitsILi8EEENSS_INS5_IJNSA_ILi8EEESH_EEENS5_IJSH_SD_EEEEEEEvNS4_8identityENS4_18SM100_TMA_2SM_LOADES1A_vS1B_EENS_8epilogue10collective18CollectiveEpilogueINS1E_23Sm100TmaWarpSpecializedILi2ELi2ELi64ELb0ELb0EEEJNS5_IJSH_SH_SH_EEENS5_IJNSS_ISH_SD_EENSS_INSA_ILi64EEESD_EEEEEaSJ_aSJ_NS1E_6fusion15FusionCallbacksIS1I_NS1O_17LinearCombinationIaiaiLNS_15FloatRoundStyleE2EEES1J_S1N_JEEENS4_5SM1004TMEM4LOAD26SM100_TMEM_LOAD_32dp32b64xENS4_13SM90_TMA_LOADENS11_INS12_ILi2ELi4ELi3EEES15_NSS_INS5_IJS16_S1L_EEENS5_IJS1L_SD_EEEEEEENS4_39AutoVectorizingCopyWithAssumedAlignmentILi128EEENS4_14SM90_TMA_STOREES23_S25_S25_EEEvvEEEEvNT_6ParamsE) ;  /* 0xffffff6002287950 */ /* 0x000fea0003c3ffff */
.L_x_174:
[----:B------:R-:W-:-:S00]  /*9f60*/  BRA `(.L_x_174) ;  /* 0xfffffffc00fc7947 */ /* 0x000fc0000383ffff */
[----:B------:R-:W-:-:S00]  /*9f70*/  NOP ;  /* 0x0000000000007918 */ /* 0x000fc00000000000 */
        /* <DEDUP_REMOVED lines=8> */
.L_x_175:


//--------------------- .nv.global.init           --------------------------
	.section	.nv.global.init,"aw",@progbits
.nv.global.init:
	.type		$str$27,@object
	.size		$str$27,($str$28 - $str$27)
$str$27:
        /*0000*/ 	.byte	0x28, 0x61, 0x64, 0x64, 0x72, 0x65, 0x73, 0x73, 0x20, 0x26, 0x20, 0x6d, 0x61, 0x73, 0x6b, 0x29
        /*0010*/ 	.byte	0x20, 0x3d, 0x3d, 0x20, 0x30, 0x00
	.type		$str$28,@object
	.size		$str$28,($str$26 - $str$28)
$str$28:
        /*0016*/ 	.byte	0x2f, 0x74, 0x6d, 0x70, 0x2f, 0x63, 0x75, 0x74, 0x6c, 0x61, 0x73, 0x73, 0x5f, 0x73, 0x77, 0x65
        /*0026*/ 	.byte	0x65, 0x70, 0x5f, 0x73, 0x72, 0x63, 0x2f, 0x69, 0x6e, 0x63, 0x6c, 0x75, 0x64, 0x65, 0x2f, 0x63
        /*0036*/ 	.byte	0x75, 0x74, 0x65, 0x2f, 0x70, 0x6f, 0x69, 0x6e, 0x74, 0x65, 0x72, 0x5f, 0x66, 0x6c, 0x61, 0x67
        /*0046*/ 	.byte	0x67, 0x65, 0x64, 0x2e, 0x68, 0x70, 0x70, 0x00
	.type		$str$26,@object
	.size		$str$26,($str$25 - $str$26)
$str$26:
        /*004e*/ 	.byte	0x2f, 0x74, 0x6d, 0x70, 0x2f, 0x63, 0x75, 0x74, 0x6c, 0x61, 0x73, 0x73, 0x5f, 0x73, 0x77, 0x65
        /*005e*/ 	.byte	0x65, 0x70, 0x5f, 0x73, 0x72, 0x63, 0x2f, 0x69, 0x6e, 0x63, 0x6c, 0x75, 0x64, 0x65, 0x2f, 0x63
        /*006e*/ 	.byte	0x75, 0x74, 0x65, 0x2f, 0x61, 0x74, 0x6f, 0x6d, 0x2f, 0x63, 0x6f, 0x70, 0x79, 0x5f, 0x74, 0x72
        /*007e*/ 	.byte	0x61, 0x69, 0x74, 0x73, 0x5f, 0x73, 0x6d, 0x31, 0x30, 0x30, 0x2e, 0x68, 0x70, 0x70, 0x00
	.type		$str$25,@object
	.size		$str$25,(__unnamed_1 - $str$25)
$str$25:
        /*008d*/ 	.byte	0x28, 0x28, 0x75, 0x69, 0x6e, 0x74, 0x33, 0x32, 0x5f, 0x74, 0x28, 0x74, 0x68, 0x72, 0x65, 0x61
        /*009d*/ 	.byte	0x64, 0x49, 0x64, 0x78, 0x2e, 0x78, 0x29, 0x20, 0x2f, 0x20, 0x33, 0x32, 0x29, 0x20, 0x25, 0x20
        /*00ad*/ 	.byte	0x34, 0x29, 0x20, 0x3d, 0x3d, 0x20, 0x28, 0x28, 0x28, 0x74, 0x6d, 0x65, 0x6d, 0x5f, 0x61, 0x64
        /*00bd*/ 	.byte	0x64, 0x72, 0x20, 0x3e, 0x3e, 0x20, 0x31, 0x36, 0x29, 0x20, 0x2f, 0x20, 0x33, 0x32, 0x29, 0x20
        /*00cd*/ 	.byte	0x25, 0x20, 0x34, 0x29, 0x00
	.type		__unnamed_1,@object
	.size		__unnamed_1,(__unnamed_2 - __unnamed_1)
__unnamed_1:
        /*00d2*/ 	.byte	0x61, 0x75, 0x74, 0x6f, 0x20, 0x63, 0x75, 0x74, 0x65, 0x3a, 0x3a, 0x61, 0x73, 0x5f, 0x70, 0x6f
        /* <DEDUP_REMOVED lines=24> */
        /*0262*/ 	.byte	0x5d, 0x00
	.type		__unnamed_2,@object
	.size		__unnamed_2,(.L_2 - __unnamed_2)
__unnamed_2:
        /* <DEDUP_REMOVED lines=42> */
        /*0504*/ 	.byte	0x43, 0x3c, 0x30, 0x3e, 0x3e, 0x3e, 0x3e, 0x5d, 0x00
.L_2:


//--------------------- .nv.shared._ZN7cutlass13device_kernelINS_4gemm6kernel13GemmUniversalIN4cute5tupleIJiiiiEEENS1_10collective13CollectiveMmaINS1_35MainloopSm100TmaUmmaWarpSpecializedILi8ELi2ELi4ENS5_IJNS4_1CILi2EEENSA_ILi4EEENSA_ILi1EEEEEEEENS5_IJNSA_ILi256EEENSA_ILi128EEESH_EEEaNS5_IJlSD_lEEEaSJ_NS4_8TiledMMAINS4_8MMA_AtomIJNS4_21SM100_MMA_S8_2x1SM_SSIaaiLi256ELi128ELNS4_4UMMA5MajorE0ELSO_0ELNSN_8SaturateE0EEEEEENS4_6LayoutINS5_IJSD_SD_SD_EEENS5_IJNSA_ILi0EEESU_SU_EEEEENS5_IJNS4_10UnderscoreESX_SX_EEEEENS4_28SM100_TMA_2SM_LOAD_MULTICASTENS4_14ComposedLayoutINS4_7SwizzleILi3ELi4ELi3EEENS4_18smem_ptr_flag_bitsILi8EEENSS_INS5_IJNSA_ILi8EEESH_EEENS5_IJSH_SD_EEEEEEEvNS4_8identityENS4_18SM100_TMA_2SM_LOADES1A_vS1B_EENS_8epilogue10collective18CollectiveEpilogueINS1E_23Sm100TmaWarpSpecializedILi2ELi2ELi64ELb0ELb0EEEJNS5_IJSH_SH_SH_EEENS5_IJNSS_ISH_SD_EENSS_INSA_ILi64EEESD_EEEEEaSJ_aSJ_NS1E_6fusion15FusionCallbacksIS1I_NS1O_17LinearCombinationIaiaiLNS_15FloatRoundStyleE2EEES1J_S1N_JEEENS4_5SM1004TMEM4LOAD26SM100_TMEM_LOAD_32dp32b64xENS4_13SM90_TMA_LOADENS11_INS12_ILi2ELi4ELi3EEES15_NSS_INS5_IJS16_S1L_EEENS5_IJS1L_SD_EEEEEEENS4_39AutoVectorizingCopyWithAssumedAlignmentILi128EEENS4_14SM90_TMA_STOREES23_S25_S25_EEEvvEEEEvNT_6ParamsE --------------------------
	.section	.nv.shared._ZN7cutlass13device_kernelINS_4gemm6kernel13GemmUniversalIN4cute5tupleIJiiiiEEENS1_10collective13CollectiveMmaINS1_35MainloopSm100TmaUmmaWarpSpecializedILi8ELi2ELi4ENS5_IJNS4_1CILi2EEENSA_ILi4EEENSA_ILi1EEEEEEEENS5_IJNSA_ILi256EEENSA_ILi128EEESH_EEEaNS5_IJlSD_lEEEaSJ_NS4_8TiledMMAINS4_8MMA_AtomIJNS4_21SM100_MMA_S8_2x1SM_SSIaaiLi256ELi128ELNS4_4UMMA5MajorE0ELSO_0ELNSN_8SaturateE0EEEEEENS4_6LayoutINS5_IJSD_SD_SD_EEENS5_IJNSA_ILi0EEESU_SU_EEEEENS5_IJNS4_10UnderscoreESX_SX_EEEEENS4_28SM100_TMA_2SM_LOAD_MULTICASTENS4_14ComposedLayoutINS4_7SwizzleILi3ELi4ELi3EEENS4_18smem_ptr_flag_bitsILi8EEENSS_INS5_IJNSA_ILi8EEESH_EEENS5_IJSH_SD_EEEEEEEvNS4_8identityENS4_18SM100_TMA_2SM_LOADES1A_vS1B_EENS_8epilogue10collective18CollectiveEpilogueINS1E_23Sm100TmaWarpSpecializedILi2ELi2ELi64ELb0ELb0EEEJNS5_IJSH_SH_SH_EEENS5_IJNSS_ISH_SD_EENSS_INSA_ILi64EEESD_EEEEEaSJ_aSJ_NS1E_6fusion15FusionCallbacksIS1I_NS1O_17LinearCombinationIaiaiLNS_15FloatRoundStyleE2EEES1J_S1N_JEEENS4_5SM1004TMEM4LOAD26SM100_TMEM_LOAD_32dp32b64xENS4_13SM90_TMA_LOADENS11_INS12_ILi2ELi4ELi3EEES15_NSS_INS5_IJS16_S1L_EEENS5_IJS1L_SD_EEEEEEENS4_39AutoVectorizingCopyWithAssumedAlignmentILi128EEENS4_14SM90_TMA_STOREES23_S25_S25_EEEvvEEEEvNT_6ParamsE,"aw",@nobits
	.sectionflags	@""
	.align	16
	.zero		1024


//--------------------- .nv.shared.reserved.0     --------------------------
	.section	.nv.shared.reserved.0,"aw",@nobits
	.weak		__nv_reservedSMEM_offset_0_alias
	.size		__nv_reservedSMEM_offset_0_alias, 0, 64
	.other		__nv_reservedSMEM_offset_0_alias,@"STO_CUDA_RESERVED_SHARED STV_DEFAULT"
__nv_reservedSMEM_offset_0_alias:
	.zero		0
.nv.shared.reserved.0:
	.zero		64
	.weak		__nv_reservedSMEM_tcgen05_partition
	.type		__nv_reservedSMEM_tcgen05_partition,@object
	.size		__nv_reservedSMEM_tcgen05_partition,(.L_0 - __nv_reservedSMEM_tcgen05_partition)
__nv_reservedSMEM_tcgen05_partition:
	.zero		32
.L_0:


//--------------------- .nv.global                --------------------------
	.section	.nv.global,"aw",@nobits
.nv.global:
	.type		_ZN40_INTERNAL_b2abcc9e_4_k_cu_25a162bb_252474cute1_E,@object
	.size		_ZN40_INTERNAL_b2abcc9e_4_k_cu_25a162bb_252474cute1_E,(_ZN40_INTERNAL_b2abcc9e_4_k_cu_25a162bb_252474cuda3std3__45__cpo6cbeginE - _ZN40_INTERNAL_b2abcc9e_4_k_cu_25a162bb_252474cute1_E)
_ZN40_INTERNAL_b2abcc9e_4_k_cu_25a162bb_252474cute1_E:
	.zero		1
	.type		_ZN40_INTERNAL_b2abcc9e_4_k_cu_25a162bb_252474cuda3std3__45__cpo6cbeginE,@object
	.size		_ZN40_INTERNAL_b2abcc9e_4_k_cu_25a162bb_252474cuda3std3__45__cpo6cbeginE,(_ZN40_INTERNAL_b2abcc9e_4_k_cu_25a162bb_252474cuda3std3__48in_placeE - _ZN40_INTERNAL_b2abcc9e_4_k_cu_25a162bb_252474cuda3std3__45__cpo6cbeginE)
_ZN40_INTERNAL_b2abcc9e_4_k_cu_25a162bb_252474cuda3std3__45__cpo6cbeginE:
	.zero		1
	.type		_ZN40_INTERNAL_b2abcc9e_4_k_cu_25a162bb_252474cuda3std3__48in_placeE,@object
	.size		_ZN40_INTERNAL_b2abcc9e_4_k_cu_25a162bb_252474cuda3std3__48in_placeE,(_ZN40_INTERNAL_b2abcc9e_4_k_cu_25a162bb_252474cuda3std6ranges3__45__cpo9iter_moveE - _ZN40_INTERNAL_b2abcc9e_4_k_cu_25a162bb_252474cuda3std3__48in_placeE)
_ZN40_INTERNAL_b2abcc9e_4_k_cu_25a162bb_252474cuda3std3__48in_placeE:
	.zero		1
	.type		_ZN40_INTERNAL_b2abcc9e_4_k_cu_25a162bb_252474cuda3std6ranges3__45__cpo9iter_moveE,@object
	.size		_ZN40_INTERNAL_b2abcc9e_4_k_cu_25a162bb_252474cuda3std6ranges3__45__cpo9iter_moveE,(_ZN40_INTERNAL_b2abcc9e_4_k_cu_25a162bb_252474cuda3std3__45__cpo5beginE - _ZN40_INTERNAL_b2abcc9e_4_k_cu_25a162bb_252474cuda3std6ranges3__45__cpo9iter_moveE)
_ZN40_INTERNAL_b2abcc9e_4_k_cu_25a162bb_252474cuda3std6ranges3__45__cpo9iter_moveE:
	.zero		1
	.type		_ZN40_INTERNAL_b2abcc9e_4_k_cu_25a162bb_252474cuda3std3__45__cpo5beginE,@object
	.size		_ZN40_INTERNAL_b2abcc9e_4_k_cu_25a162bb_252474cuda3std3__45__cpo5beginE,(_ZN40_INTERNAL_b2abcc9e_4_k_cu_25a162bb_252474cuda3std3__442_GLOBAL__N__b2abcc9e_4_k_cu_25a162bb_252476ignoreE - _ZN40_INTERNAL_b2abcc9e_4_k_cu_25a162bb_252474cuda3std3__45__cpo5beginE)
_ZN40_INTERNAL_b2abcc9e_4_k_cu_25a162bb_252474cuda3std3__45__cpo5beginE:
	.zero		1
	.type		_ZN40_INTERNAL_b2abcc9e_4_k_cu_25a162bb_252474cuda3std3__442_GLOBAL__N__b2abcc9e_4_k_cu_25a162bb_252476ignoreE,@object
	.size		_ZN40_INTERNAL_b2abcc9e_4_k_cu_25a162bb_252474cuda3std3__442_GLOBAL__N__b2abcc9e_4_k_cu_25a162bb_252476ignoreE,(_ZN40_INTERNAL_b2abcc9e_4_k_cu_25a162bb_252474cute7productE - _ZN40_INTERNAL_b2abcc9e_4_k_cu_25a162bb_252474cuda3std3__442_GLOBAL__N__b2abcc9e_4_k_cu_25a162bb_252476ignoreE)
_ZN40_INTERNAL_b2abcc9e_4_k_cu_25a162bb_252474cuda3std3__442_GLOBAL__N__b2abcc9e_4_k_cu_25a162bb_252476ignoreE:
	.zero		1
	.type		_ZN40_INTERNAL_b2abcc9e_4_k_cu_25a162bb_252474cute7productE,@object
	.size		_ZN40_INTERNAL_b2abcc9e_4_k_cu_25a162bb_252474cute7productE,(_ZN40_INTERNAL_b2abcc9e_4_k_cu_25a162bb_252474cuda3std3__45__cpo3endE - _ZN40_INTERNAL_b2abcc9e_4_k_cu_25a162bb_252474cute7productE)
_ZN40_INTERNAL_b2abcc9e_4_k_cu_25a162bb_252474cute7productE:
	.zero		1
	.type		_ZN40_INTERNAL_b2abcc9e_4_k_cu_25a162bb_252474cuda3std3__45__cpo3endE,@object
	.size		_ZN40_INTERNAL_b2abcc9e_4_k_cu_25a162bb_252474cuda3std3__45__cpo3endE,(_ZN40_INTERNAL_b2abcc9e_4_k_cu_25a162bb_252474cuda3std3__419piecewise_constructE - _ZN40_INTERNAL_b2abcc9e_4_k_cu_25a162bb_252474cuda3std3__45__cpo3endE)
_ZN40_INTERNAL_b2abcc9e_4_k_cu_25a162bb_252474cuda3std3__45__cpo3endE:
	.zero		1
	.type		_ZN40_INTERNAL_b2abcc9e_4_k_cu_25a162bb_252474cuda3std3__419piecewise_constructE,@object
	.size		_ZN40_INTERNAL_b2abcc9e_4_k_cu_25a162bb_252474cuda3std3__419piecewise_constructE,(_ZN40_INTERNAL_b2abcc9e_4_k_cu_25a162bb_252474cuda3std3__45__cpo4cendE - _ZN40_INTERNAL_b2abcc9e_4_k_cu_25a162bb_252474cuda3std3__419piecewise_constructE)
_ZN40_INTERNAL_b2abcc9e_4_k_cu_25a162bb_252474cuda3std3__419piecewise_constructE:
	.zero		1
	.type		_ZN40_INTERNAL_b2abcc9e_4_k_cu_25a162bb_252474cuda3std3__45__cpo4cendE,@object
	.size		_ZN40_INTERNAL_b2abcc9e_4_k_cu_25a162bb_252474cuda3std3__45__cpo4cendE,(_ZN40_INTERNAL_b2abcc9e_4_k_cu_25a162bb_252474cuda3std6ranges3__45__cpo4swapE - _ZN40_INTERNAL_b2abcc9e_4_k_cu_25a162bb_252474cuda3std3__45__cpo4cendE)
_ZN40_INTERNAL_b2abcc9e_4_k_cu_25a162bb_252474cuda3std3__45__cpo4cendE:
	.zero		1
	.type		_ZN40_INTERNAL_b2abcc9e_4_k_cu_25a162bb_252474cuda3std6ranges3__45__cpo4swapE,@object
	.size		_ZN40_INTERNAL_b2abcc9e_4_k_cu_25a162bb_252474cuda3std6ranges3__45__cpo4swapE,(.L_10 - _ZN40_INTERNAL_b2abcc9e_4_k_cu_25a162bb_252474cuda3std6ranges3__45__cpo4swapE)
_ZN40_INTERNAL_b2abcc9e_4_k_cu_25a162bb_252474cuda3std6ranges3__45__cpo4swapE:
	.zero		1
.L_10:


//--------------------- .nv.constant0._ZN7cutlass13device_kernelINS_4gemm6kernel13GemmUniversalIN4cute5tupleIJiiiiEEENS1_10collective13CollectiveMmaINS1_35MainloopSm100TmaUmmaWarpSpecializedILi8ELi2ELi4ENS5_IJNS4_1CILi2EEENSA_ILi4EEENSA_ILi1EEEEEEEENS5_IJNSA_ILi256EEENSA_ILi128EEESH_EEEaNS5_IJlSD_lEEEaSJ_NS4_8TiledMMAINS4_8MMA_AtomIJNS4_21SM100_MMA_S8_2x1SM_SSIaaiLi256ELi128ELNS4_4UMMA5MajorE0ELSO_0ELNSN_8SaturateE0EEEEEENS4_6LayoutINS5_IJSD_SD_SD_EEENS5_IJNSA_ILi0EEESU_SU_EEEEENS5_IJNS4_10UnderscoreESX_SX_EEEEENS4_28SM100_TMA_2SM_LOAD_MULTICASTENS4_14ComposedLayoutINS4_7SwizzleILi3ELi4ELi3EEENS4_18smem_ptr_flag_bitsILi8EEENSS_INS5_IJNSA_ILi8EEESH_EEENS5_IJSH_SD_EEEEEEEvNS4_8identityENS4_18SM100_TMA_2SM_LOADES1A_vS1B_EENS_8epilogue10collective18CollectiveEpilogueINS1E_23Sm100TmaWarpSpecializedILi2ELi2ELi64ELb0ELb0EEEJNS5_IJSH_SH_SH_EEENS5_IJNSS_ISH_SD_EENSS_INSA_ILi64EEESD_EEEEEaSJ_aSJ_NS1E_6fusion15FusionCallbacksIS1I_NS1O_17LinearCombinationIaiaiLNS_15FloatRoundStyleE2EEES1J_S1N_JEEENS4_5SM1004TMEM4LOAD26SM100_TMEM_LOAD_32dp32b64xENS4_13SM90_TMA_LOADENS11_INS12_ILi2ELi4ELi3EEES15_NSS_INS5_IJS16_S1L_EEENS5_IJS1L_SD_EEEEEEENS4_39AutoVectorizingCopyWithAssumedAlignmentILi128EEENS4_14SM90_TMA_STOREES23_S25_S25_EEEvvEEEEvNT_6ParamsE --------------------------
	.section	.nv.constant0._ZN7cutlass13device_kernelINS_4gemm6kernel13GemmUniversalIN4cute5tupleIJiiiiEEENS1_10collective13CollectiveMmaINS1_35MainloopSm100TmaUmmaWarpSpecializedILi8ELi2ELi4ENS5_IJNS4_1CILi2EEENSA_ILi4EEENSA_ILi1EEEEEEEENS5_IJNSA_ILi256EEENSA_ILi128EEESH_EEEaNS5_IJlSD_lEEEaSJ_NS4_8TiledMMAINS4_8MMA_AtomIJNS4_21SM100_MMA_S8_2x1SM_SSIaaiLi256ELi128ELNS4_4UMMA5MajorE0ELSO_0ELNSN_8SaturateE0EEEEEENS4_6LayoutINS5_IJSD_SD_SD_EEENS5_IJNSA_ILi0EEESU_SU_EEEEENS5_IJNS4_10UnderscoreESX_SX_EEEEENS4_28SM100_TMA_2SM_LOAD_MULTICASTENS4_14ComposedLayoutINS4_7SwizzleILi3ELi4ELi3EEENS4_18smem_ptr_flag_bitsILi8EEENSS_INS5_IJNSA_ILi8EEESH_EEENS5_IJSH_SD_EEEEEEEvNS4_8identityENS4_18SM100_TMA_2SM_LOADES1A_vS1B_EENS_8epilogue10collective18CollectiveEpilogueINS1E_23Sm100TmaWarpSpecializedILi2ELi2ELi64ELb0ELb0EEEJNS5_IJSH_SH_SH_EEENS5_IJNSS_ISH_SD_EENSS_INSA_ILi64EEESD_EEEEEaSJ_aSJ_NS1E_6fusion15FusionCallbacksIS1I_NS1O_17LinearCombinationIaiaiLNS_15FloatRoundStyleE2EEES1J_S1N_JEEENS4_5SM1004TMEM4LOAD26SM100_TMEM_LOAD_32dp32b64xENS4_13SM90_TMA_LOADENS11_INS12_ILi2ELi4ELi3EEES15_NSS_INS5_IJS16_S1L_EEENS5_IJS1L_SD_EEEEEEENS4_39AutoVectorizingCopyWithAssumedAlignmentILi128EEENS4_14SM90_TMA_STOREES23_S25_S25_EEEvvEEEEvNT_6ParamsE,"a",@progbits
	.sectionflags	@""
	.align	4
.nv.constant0._ZN7cutlass13device_kernelINS_4gemm6kernel13GemmUniversalIN4cute5tupleIJiiiiEEENS1_10collective13CollectiveMmaINS1_35MainloopSm100TmaUmmaWarpSpecializedILi8ELi2ELi4ENS5_IJNS4_1CILi2EEENSA_ILi4EEENSA_ILi1EEEEEEEENS5_IJNSA_ILi256EEENSA_ILi128EEESH_EEEaNS5_IJlSD_lEEEaSJ_NS4_8TiledMMAINS4_8MMA_AtomIJNS4_21SM100_MMA_S8_2x1SM_SSIaaiLi256ELi128ELNS4_4UMMA5MajorE0ELSO_0ELNSN_8SaturateE0EEEEEENS4_6LayoutINS5_IJSD_SD_SD_EEENS5_IJNSA_ILi0EEESU_SU_EEEEENS5_IJNS4_10UnderscoreESX_SX_EEEEENS4_28SM100_TMA_2SM_LOAD_MULTICASTENS4_14ComposedLayoutINS4_7SwizzleILi3ELi4ELi3EEENS4_18smem_ptr_flag_bitsILi8EEENSS_INS5_IJNSA_ILi8EEESH_EEENS5_IJSH_SD_EEEEEEEvNS4_8identityENS4_18SM100_TMA_2SM_LOADES1A_vS1B_EENS_8epilogue10collective18CollectiveEpilogueINS1E_23Sm100TmaWarpSpecializedILi2ELi2ELi64ELb0ELb0EEEJNS5_IJSH_SH_SH_EEENS5_IJNSS_ISH_SD_EENSS_INSA_ILi64EEESD_EEEEEaSJ_aSJ_NS1E_6fusion15FusionCallbacksIS1I_NS1O_17LinearCombinationIaiaiLNS_15FloatRoundStyleE2EEES1J_S1N_JEEENS4_5SM1004TMEM4LOAD26SM100_TMEM_LOAD_32dp32b64xENS4_13SM90_TMA_LOADENS11_INS12_ILi2ELi4ELi3EEES15_NSS_INS5_IJS16_S1L_EEENS5_IJS1L_SD_EEEEEEENS4_39AutoVectorizingCopyWithAssumedAlignmentILi128EEENS4_14SM90_TMA_STOREES23_S25_S25_EEEvvEEEEvNT_6ParamsE:
	.zero		2944


//--------------------- SYMBOLS --------------------------

	.type		.nv.reservedSmem.offset0,@object
	.size		.nv.reservedSmem.offset0,0x4
	.type		.nv.reservedSmem.cap,@object
	.size		.nv.reservedSmem.cap,0x4
	.type		__assertfail,@function
